	.target	sm_90a

	.elftype	@"ET_EXEC"


//--------------------- .note.nv.tkinfo           --------------------------
	.section	.note.nv.tkinfo,"",@"SHT_NOTE"
	.sectionflags	@"SHF_NOTE_NV_TKINFO"
	.tkinfo
        /*0018*/ 	.word	0x00000002
        /*0030*/ 	.string	""
        /*0030*/ 	.string	"ptxas"
        /*0030*/ 	.string	"Cuda compilation tools, release 13.0, V13.0.88"
        /*0030*/ 	.string	"Build cuda_13.0.r13.0/compiler.36424714_0"
        /*0030*/ 	.string	"-arch sm_90a -m 64 "



//--------------------- .note.nv.cuinfo           --------------------------
	.section	.note.nv.cuinfo,"",@"SHT_NOTE"
	.sectionflags	@"SHF_NOTE_NV_CUINFO"
        /*0018*/ 	.short	0x0002
        /*001a*/ 	.short	0x005a
        /*001c*/ 	.short	0x0082
	.zero		2


//--------------------- .nv.info                  --------------------------
	.section	.nv.info,"",@"SHT_CUDA_INFO"
	.align	4


	//----- nvinfo : EIATTR_REGCOUNT
	.align		4
        /*0000*/ 	.byte	0x04, 0x2f
        /*0002*/ 	.short	(.L_15 - .L_14)
	.align		4
.L_14:
        /*0004*/ 	.word	index@(_ZN7cutlass13device_kernelINS_4gemm6kernel13GemmUniversalIN4cute5tupleIJiiiiEEENS1_10collective13CollectiveMmaINS1_34MainloopSm90TmaGmmaWarpSpecializedILi3ENS5_IJNS4_1CILi2EEESB_NSA_ILi1EEEEEENS1_35KernelTmaWarpSpecializedCooperativeEEENS5_IJNSA_ILi256EEESG_NSA_ILi128EEEEEEaNS5_IJlSC_lEEEaSJ_NS4_8TiledMMAINS4_8MMA_AtomIJNS4_4SM904GMMA27MMA_64x256x32_S32S8S8_SS_TNEEEENS4_6LayoutINS5_IJSB_SC_SC_EEENS5_IJSC_NSA_ILi0EEESS_EEEEENS5_IJNS4_10UnderscoreESV_SV_EEEEENS4_23SM90_TMA_LOAD_MULTICASTENS4_14ComposedLayoutINS4_7SwizzleILi3ELi4ELi3EEENS4_18smem_ptr_flag_bitsILi8EEENSQ_INS5_IJNSA_ILi8EEESH_EEENS5_IJSH_SC_EEEEEEEvNS4_8identityESY_S18_vS19_EENS_8epilogue10collective6detail29Sm90TmaWarpSpecializedAdapterINS1C_15DefaultEpilogueIaSJ_SJ_NS1B_6thread17LinearCombinationIaLi1EiiLNS1G_9ScaleType4KindE0ELNS_15FloatRoundStyleE2EaEENS1_15EpilogueDefaultEEEEEvvEEEEvNT_6ParamsE)
        /*0008*/ 	.word	0x000000a8


	//----- nvinfo : EIATTR_FRAME_SIZE
	.align		4
.L_15:
        /*000c*/ 	.byte	0x04, 0x11
        /*000e*/ 	.short	(.L_17 - .L_16)
	.align		4
.L_16:
        /*0010*/ 	.word	index@(_ZN7cutlass13device_kernelINS_4gemm6kernel13GemmUniversalIN4cute5tupleIJiiiiEEENS1_10collective13CollectiveMmaINS1_34MainloopSm90TmaGmmaWarpSpecializedILi3ENS5_IJNS4_1CILi2EEESB_NSA_ILi1EEEEEENS1_35KernelTmaWarpSpecializedCooperativeEEENS5_IJNSA_ILi256EEESG_NSA_ILi128EEEEEEaNS5_IJlSC_lEEEaSJ_NS4_8TiledMMAINS4_8MMA_AtomIJNS4_4SM904GMMA27MMA_64x256x32_S32S8S8_SS_TNEEEENS4_6LayoutINS5_IJSB_SC_SC_EEENS5_IJSC_NSA_ILi0EEESS_EEEEENS5_IJNS4_10UnderscoreESV_SV_EEEEENS4_23SM90_TMA_LOAD_MULTICASTENS4_14ComposedLayoutINS4_7SwizzleILi3ELi4ELi3EEENS4_18smem_ptr_flag_bitsILi8EEENSQ_INS5_IJNSA_ILi8EEESH_EEENS5_IJSH_SC_EEEEEEEvNS4_8identityESY_S18_vS19_EENS_8epilogue10collective6detail29Sm90TmaWarpSpecializedAdapterINS1C_15DefaultEpilogueIaSJ_SJ_NS1B_6thread17LinearCombinationIaLi1EiiLNS1G_9ScaleType4KindE0ELNS_15FloatRoundStyleE2EaEENS1_15EpilogueDefaultEEEEEvvEEEEvNT_6ParamsE)
        /*0014*/ 	.word	0x00000788


	//----- nvinfo : EIATTR_MIN_STACK_SIZE
	.align		4
.L_17:
        /*0018*/ 	.byte	0x04, 0x12
        /*001a*/ 	.short	(.L_19 - .L_18)
	.align		4
.L_18:
        /*001c*/ 	.word	index@(_ZN7cutlass13device_kernelINS_4gemm6kernel13GemmUniversalIN4cute5tupleIJiiiiEEENS1_10collective13CollectiveMmaINS1_34MainloopSm90TmaGmmaWarpSpecializedILi3ENS5_IJNS4_1CILi2EEESB_NSA_ILi1EEEEEENS1_35KernelTmaWarpSpecializedCooperativeEEENS5_IJNSA_ILi256EEESG_NSA_ILi128EEEEEEaNS5_IJlSC_lEEEaSJ_NS4_8TiledMMAINS4_8MMA_AtomIJNS4_4SM904GMMA27MMA_64x256x32_S32S8S8_SS_TNEEEENS4_6LayoutINS5_IJSB_SC_SC_EEENS5_IJSC_NSA_ILi0EEESS_EEEEENS5_IJNS4_10UnderscoreESV_SV_EEEEENS4_23SM90_TMA_LOAD_MULTICASTENS4_14ComposedLayoutINS4_7SwizzleILi3ELi4ELi3EEENS4_18smem_ptr_flag_bitsILi8EEENSQ_INS5_IJNSA_ILi8EEESH_EEENS5_IJSH_SC_EEEEEEEvNS4_8identityESY_S18_vS19_EENS_8epilogue10collective6detail29Sm90TmaWarpSpecializedAdapterINS1C_15DefaultEpilogueIaSJ_SJ_NS1B_6thread17LinearCombinationIaLi1EiiLNS1G_9ScaleType4KindE0ELNS_15FloatRoundStyleE2EaEENS1_15EpilogueDefaultEEEEEvvEEEEvNT_6ParamsE)
        /*0020*/ 	.word	0x00000788
.L_19:


//--------------------- .nv.compat                --------------------------
	.section	.nv.compat,"",@"SHT_CUDA_COMPAT_INFO"
	.align	4
        /*0000*/ 	.byte	0x02, 0x09, 0x01, 0x00, 0x02, 0x02, 0x04, 0x00, 0x02, 0x05, 0x05, 0x00, 0x03, 0x07, 0x01, 0x01
        /*0010*/ 	.byte	0x02, 0x03, 0x01, 0x00, 0x02, 0x06, 0x01, 0x00, 0x04, 0x0b, 0x08, 0x00, 0x00, 0x00, 0x00, 0x00
        /*0020*/ 	.byte	0x00, 0x00, 0x00, 0x00


//--------------------- .nv.info._ZN7cutlass13device_kernelINS_4gemm6kernel13GemmUniversalIN4cute5tupleIJiiiiEEENS1_10collective13CollectiveMmaINS1_34MainloopSm90TmaGmmaWarpSpecializedILi3ENS5_IJNS4_1CILi2EEESB_NSA_ILi1EEEEEENS1_35KernelTmaWarpSpecializedCooperativeEEENS5_IJNSA_ILi256EEESG_NSA_ILi128EEEEEEaNS5_IJlSC_lEEEaSJ_NS4_8TiledMMAINS4_8MMA_AtomIJNS4_4SM904GMMA27MMA_64x256x32_S32S8S8_SS_TNEEEENS4_6LayoutINS5_IJSB_SC_SC_EEENS5_IJSC_NSA_ILi0EEESS_EEEEENS5_IJNS4_10UnderscoreESV_SV_EEEEENS4_23SM90_TMA_LOAD_MULTICASTENS4_14ComposedLayoutINS4_7SwizzleILi3ELi4ELi3EEENS4_18smem_ptr_flag_bitsILi8EEENSQ_INS5_IJNSA_ILi8EEESH_EEENS5_IJSH_SC_EEEEEEEvNS4_8identityESY_S18_vS19_EENS_8epilogue10collective6detail29Sm90TmaWarpSpecializedAdapterINS1C_15DefaultEpilogueIaSJ_SJ_NS1B_6thread17LinearCombinationIaLi1EiiLNS1G_9ScaleType4KindE0ELNS_15FloatRoundStyleE2EaEENS1_15EpilogueDefaultEEEEEvvEEEEvNT_6ParamsE --------------------------
	.section	.nv.info._ZN7cutlass13device_kernelINS_4gemm6kernel13GemmUniversalIN4cute5tupleIJiiiiEEENS1_10collective13CollectiveMmaINS1_34MainloopSm90TmaGmmaWarpSpecializedILi3ENS5_IJNS4_1CILi2EEESB_NSA_ILi1EEEEEENS1_35KernelTmaWarpSpecializedCooperativeEEENS5_IJNSA_ILi256EEESG_NSA_ILi128EEEEEEaNS5_IJlSC_lEEEaSJ_NS4_8TiledMMAINS4_8MMA_AtomIJNS4_4SM904GMMA27MMA_64x256x32_S32S8S8_SS_TNEEEENS4_6LayoutINS5_IJSB_SC_SC_EEENS5_IJSC_NSA_ILi0EEESS_EEEEENS5_IJNS4_10UnderscoreESV_SV_EEEEENS4_23SM90_TMA_LOAD_MULTICASTENS4_14ComposedLayoutINS4_7SwizzleILi3ELi4ELi3EEENS4_18smem_ptr_flag_bitsILi8EEENSQ_INS5_IJNSA_ILi8EEESH_EEENS5_IJSH_SC_EEEEEEEvNS4_8identityESY_S18_vS19_EENS_8epilogue10collective6detail29Sm90TmaWarpSpecializedAdapterINS1C_15DefaultEpilogueIaSJ_SJ_NS1B_6thread17LinearCombinationIaLi1EiiLNS1G_9ScaleType4KindE0ELNS_15FloatRoundStyleE2EaEENS1_15EpilogueDefaultEEEEEvvEEEEvNT_6ParamsE,"",@"SHT_CUDA_INFO"
	.sectionflags	@""
	.align	4


	//----- nvinfo : EIATTR_CUDA_API_VERSION
	.align		4
        /*0000*/ 	.byte	0x04, 0x37
        /*0002*/ 	.short	(.L_21 - .L_20)
.L_20:
        /*0004*/ 	.word	0x00000082


	//----- nvinfo : EIATTR_KPARAM_INFO
	.align		4
.L_21:
        /*0008*/ 	.byte	0x04, 0x17
        /*000a*/ 	.short	(.L_23 - .L_22)
.L_22:
        /*000c*/ 	.word	0x00000000
        /*0010*/ 	.short	0x0000
        /*0012*/ 	.short	0x0070
        /*0014*/ 	.byte	0x00, 0xf0, 0x01, 0x10


	//----- nvinfo : EIATTR_SPARSE_MMA_MASK
	.align		4
.L_23:
        /*0018*/ 	.byte	0x03, 0x50
        /*001a*/ 	.short	0x0000


	//----- nvinfo : EIATTR_MAXREG_COUNT
	.align		4
        /*001c*/ 	.byte	0x03, 0x1b
        /*001e*/ 	.short	0x00a8


	//----- nvinfo : EIATTR_NUM_BARRIERS
	.align		4
        /*0020*/ 	.byte	0x02, 0x4c
        /*0022*/ 	.byte	0x01
	.zero		1


	//----- nvinfo : EIATTR_EXTERNS
	.align		4
        /*0024*/ 	.byte	0x04, 0x0f
        /*0026*/ 	.short	(.L_25 - .L_24)


	//   ....[0]....
	.align		4
.L_24:
        /*0028*/ 	.word	index@(__assertfail)


	//----- nvinfo : EIATTR_ANNOTATIONS
	.align		4
.L_25:
        /*002c*/ 	.byte	0x04, 0x55
        /*002e*/ 	.short	(.L_27 - .L_26)


	//   ....[0]....
.L_26:
        /*0030*/ 	.word	0x00000001
        /*0034*/ 	.byte	0xe0, 0x09, 0x00, 0x00, 0x01, 0x00, 0x00, 0x00, 0xf0, 0x09, 0x00, 0x00, 0x01, 0x00, 0x00, 0x00
        /* <DEDUP_REMOVED lines=717> */
        /*2d14*/ 	.byte	0x60, 0x7e, 0x01, 0x00, 0x01, 0x00, 0x00, 0x00, 0x80, 0x7e, 0x01, 0x00


	//----- nvinfo : EIATTR_MERCURY_ISA_VERSION
	.align		4
.L_27:
        /*2d20*/ 	.byte	0x03, 0x5f
        /*2d22*/ 	.short	0x0101


	//----- nvinfo : EIATTR_INT_WARP_WIDE_INSTR_OFFSETS
	.align		4
        /*2d24*/ 	.byte	0x04, 0x31
        /*2d26*/ 	.short	(.L_29 - .L_28)


	//   ....[0]....
.L_28:
        /*2d28*/ 	.word	0x00000560


	//   ....[1]....
        /*2d2c*/ 	.word	0x00000580


	//   ....[2]....
        /*2d30*/ 	.word	0x000006f0


	//----- nvinfo : EIATTR_COOP_GROUP_MASK_REGIDS
	.align		4
.L_29:
        /*2d34*/ 	.byte	0x04, 0x29
        /*2d36*/ 	.short	(.L_31 - .L_30)


	//   ....[0]....
.L_30:
        /*2d38*/ 	.word	0xffffffff


	//   ....[1]....
        /*2d3c*/ 	.word	0xffffffff


	//   ....[2]....
        /*2d40*/ 	.word	0xffffffff


	//   ....[3]....
        /*2d44*/ 	.word	0xffffffff


	//   ....[4]....
        /*2d48*/ 	.word	0xffffffff


	//   ....[5]....
        /*2d4c*/ 	.word	0xffffffff


	//----- nvinfo : EIATTR_COOP_GROUP_INSTR_OFFSETS
	.align		4
.L_31:
        /*2d50*/ 	.byte	0x04, 0x28
        /*2d52*/ 	.short	(.L_33 - .L_32)


	//   ....[0]....
.L_32:
        /*2d54*/ 	.word	0x00000070


	//   ....[1]....
        /*2d58*/ 	.word	0x00000080


	//   ....[2]....
        /*2d5c*/ 	.word	0x000001a0


	//   ....[3]....
        /*2d60*/ 	.word	0x000003b0


	//   ....[4]....
        /*2d64*/ 	.word	0x00000820


	//   ....[5]....
        /*2d68*/ 	.word	0x000013f0


	//----- nvinfo : EIATTR_REG_RECONFIG
	.align		4
.L_33:
        /*2d6c*/ 	.byte	0x01, 0x54
	.zero		2


	//----- nvinfo : EIATTR_SYSCALL_OFFSETS
	.align		4
        /*2d70*/ 	.byte	0x04, 0x46
        /*2d72*/ 	.short	(.L_35 - .L_34)


	//   ....[0]....
.L_34:
        /*2d74*/ 	.word	0x000015b0


	//----- nvinfo : EIATTR_MBARRIER_INSTR_OFFSETS
	.align		4
.L_35:
        /*2d78*/ 	.byte	0x04, 0x39
        /*2d7a*/ 	.short	(.L_37 - .L_36)


	//   ....[0]....
.L_36:
        /*2d7c*/ 	.word	0x00000320
        /*2d80*/ 	.word	0x000000ff
        /*2d84*/ 	.word	0x00000000
        /*2d88*/ 	.short	0x0100
        /*2d8a*/ 	.byte	0x08
	.zero		1


	//   ....[1]....
        /*2d8c*/ 	.word	0x00000330
        /*2d90*/ 	.word	0x000000ff
        /*2d94*/ 	.word	0x00000018
        /*2d98*/ 	.short	0x0100
        /*2d9a*/ 	.byte	0x08
	.zero		1


	//   ....[2]....
        /*2d9c*/ 	.word	0x00000340
        /*2da0*/ 	.word	0x000000ff
        /*2da4*/ 	.word	0x00000008
        /*2da8*/ 	.short	0x0100
        /*2daa*/ 	.byte	0x08
	.zero		1


	//   ....[3]....
        /*2dac*/ 	.word	0x00000350
        /*2db0*/ 	.word	0x000000ff
        /*2db4*/ 	.word	0x00000020
        /*2db8*/ 	.short	0x0100
        /*2dba*/ 	.byte	0x08
	.zero		1


	//   ....[4]....
        /*2dbc*/ 	.word	0x00000360
        /*2dc0*/ 	.word	0x000000ff
        /*2dc4*/ 	.word	0x00000010
        /*2dc8*/ 	.short	0x0100
        /*2dca*/ 	.byte	0x08
	.zero		1


	//   ....[5]....
        /*2dcc*/ 	.word	0x00000370
        /*2dd0*/ 	.word	0x000000ff
        /*2dd4*/ 	.word	0x00000028
        /*2dd8*/ 	.short	0x0100
        /*2dda*/ 	.byte	0x08
	.zero		1


	//   ....[6]....
        /*2ddc*/ 	.word	0x00000750
        /*2de0*/ 	.word	0x000000ff
        /*2de4*/ 	.word	0x00000040
        /*2de8*/ 	.short	0x0100
        /*2dea*/ 	.byte	0x06
	.zero		1


	//   ....[7]....
        /*2dec*/ 	.word	0x00000780
        /*2df0*/ 	.word	0x000000ff
        /*2df4*/ 	.word	0x00000048
        /*2df8*/ 	.short	0x0100
        /*2dfa*/ 	.byte	0x06
	.zero		1


	//   ....[8]....
        /*2dfc*/ 	.word	0x00001690
        /*2e00*/ 	.word	0x00000003
        /*2e04*/ 	.word	0x00000000
        /*2e08*/ 	.short	0x010a
        /*2e0a*/ 	.byte	0x3f
	.zero		1


	//   ....[9]....
        /*2e0c*/ 	.word	0x000016d0
        /*2e10*/ 	.word	0x00000003
        /*2e14*/ 	.word	0x00000000
        /*2e18*/ 	.short	0x010a
        /*2e1a*/ 	.byte	0x3f
	.zero		1


	//   ....[10]....
        /*2e1c*/ 	.word	0x00004d20
        /*2e20*/ 	.word	0x00000002
        /*2e24*/ 	.word	0x00000000
        /*2e28*/ 	.short	0x010a
        /*2e2a*/ 	.byte	0x3f
	.zero		1


	//   ....[11]....
        /*2e2c*/ 	.word	0x00004d60
        /*2e30*/ 	.word	0x00000002
        /*2e34*/ 	.word	0x00000000
        /*2e38*/ 	.short	0x010a
        /*2e3a*/ 	.byte	0x3f
	.zero		1


	//   ....[12]....
        /*2e3c*/ 	.word	0x00008e50
        /*2e40*/ 	.word	0x00000002
        /*2e44*/ 	.word	0x00000000
        /*2e48*/ 	.short	0x0101
        /*2e4a*/ 	.byte	0x3f
	.zero		1


	//   ....[13]....
        /*2e4c*/ 	.word	0x00009080
        /*2e50*/ 	.word	0x00000000
        /*2e54*/ 	.word	0x00000000
        /*2e58*/ 	.short	0x0101
        /*2e5a*/ 	.byte	0x3f
	.zero		1


	//   ....[14]....
        /*2e5c*/ 	.word	0x000179f0
        /*2e60*/ 	.word	0x0000000a
        /*2e64*/ 	.word	0x00000018
        /*2e68*/ 	.short	0x010a
        /*2e6a*/ 	.byte	0x3f
	.zero		1


	//   ....[15]....
        /*2e6c*/ 	.word	0x00017d80
        /*2e70*/ 	.word	0x00000002
        /*2e74*/ 	.word	0x00000048
        /*2e78*/ 	.short	0x0101
        /*2e7a*/ 	.byte	0x3f
	.zero		1


	//   ....[16]....
        /*2e7c*/ 	.word	0x00018580
        /*2e80*/ 	.word	0x00000005
        /*2e84*/ 	.word	0x00000000
        /*2e88*/ 	.short	0x010a
        /*2e8a*/ 	.byte	0x3f
	.zero		1


	//   ....[17]....
        /*2e8c*/ 	.word	0x00018610
        /*2e90*/ 	.word	0x00000007
        /*2e94*/ 	.word	0x00000000
        /*2e98*/ 	.short	0x010a
        /*2e9a*/ 	.byte	0x3f
	.zero		1


	//   ....[18]....
        /*2e9c*/ 	.word	0x000186a0
        /*2ea0*/ 	.word	0x00000003
        /*2ea4*/ 	.word	0x00000000
        /*2ea8*/ 	.short	0x010a
        /*2eaa*/ 	.byte	0x3f
	.zero		1


	//   ....[19]....
        /*2eac*/ 	.word	0x00018700
        /*2eb0*/ 	.word	0x00000003
        /*2eb4*/ 	.word	0x00000000
        /*2eb8*/ 	.short	0x010a
        /*2eba*/ 	.byte	0x3f
	.zero		1


	//   ....[20]....
        /*2ebc*/ 	.word	0x00018750
        /*2ec0*/ 	.word	0x00000002
        /*2ec4*/ 	.word	0x00000000
        /*2ec8*/ 	.short	0x010a
        /*2eca*/ 	.byte	0x3f
	.zero		1


	//   ....[21]....
        /*2ecc*/ 	.word	0x00018820
        /*2ed0*/ 	.word	0x0000000a
        /*2ed4*/ 	.word	0x00000018
        /*2ed8*/ 	.short	0x010a
        /*2eda*/ 	.byte	0x3f
	.zero		1


	//   ....[22]....
        /*2edc*/ 	.word	0x000188f0
        /*2ee0*/ 	.word	0x00000005
        /*2ee4*/ 	.word	0x00000000
        /*2ee8*/ 	.short	0x010a
        /*2eea*/ 	.byte	0x3f
	.zero		1


	//   ....[23]....
        /*2eec*/ 	.word	0x00018940
        /*2ef0*/ 	.word	0x00000007
        /*2ef4*/ 	.word	0x00000000
        /*2ef8*/ 	.short	0x010a
        /*2efa*/ 	.byte	0x3f
	.zero		1


	//----- nvinfo : EIATTR_NUM_MBARRIERS
	.align		4
.L_37:
        /*2efc*/ 	.byte	0x03, 0x38
        /*2efe*/ 	.short	0x0008


	//----- nvinfo : EIATTR_EXIT_INSTR_OFFSETS
	.align		4
        /*2f00*/ 	.byte	0x04, 0x1c
        /*2f02*/ 	.short	(.L_39 - .L_38)


	//   ....[0]....
.L_38:
        /*2f04*/ 	.word	0x00000a80


	//   ....[1]....
        /*2f08*/ 	.word	0x00001310


	//   ....[2]....
        /*2f0c*/ 	.word	0x00016f50


	//   ....[3]....
        /*2f10*/ 	.word	0x00017570


	//   ....[4]....
        /*2f14*/ 	.word	0x000186f0


	//----- nvinfo : EIATTR_MAX_THREADS
	.align		4
.L_39:
        /*2f18*/ 	.byte	0x04, 0x05
        /*2f1a*/ 	.short	(.L_41 - .L_40)
.L_40:
        /*2f1c*/ 	.word	0x00000180
        /*2f20*/ 	.word	0x00000001
        /*2f24*/ 	.word	0x00000001


	//----- nvinfo : EIATTR_CRS_STACK_SIZE
	.align		4
.L_41:
        /*2f28*/ 	.byte	0x04, 0x1e
        /*2f2a*/ 	.short	(.L_43 - .L_42)
.L_42:
        /*2f2c*/ 	.word	0x00000000


	//----- nvinfo : EIATTR_CBANK_PARAM_SIZE
	.align		4
.L_43:
        /*2f30*/ 	.byte	0x03, 0x19
        /*2f32*/ 	.short	0x0470


	//----- nvinfo : EIATTR_PARAM_CBANK
	.align		4
        /*2f34*/ 	.byte	0x04, 0x0a
        /*2f36*/ 	.short	(.L_45 - .L_44)
	.align		4
.L_44:
        /*2f38*/ 	.word	index@(.nv.constant0._ZN7cutlass13device_kernelINS_4gemm6kernel13GemmUniversalIN4cute5tupleIJiiiiEEENS1_10collective13CollectiveMmaINS1_34MainloopSm90TmaGmmaWarpSpecializedILi3ENS5_IJNS4_1CILi2EEESB_NSA_ILi1EEEEEENS1_35KernelTmaWarpSpecializedCooperativeEEENS5_IJNSA_ILi256EEESG_NSA_ILi128EEEEEEaNS5_IJlSC_lEEEaSJ_NS4_8TiledMMAINS4_8MMA_AtomIJNS4_4SM904GMMA27MMA_64x256x32_S32S8S8_SS_TNEEEENS4_6LayoutINS5_IJSB_SC_SC_EEENS5_IJSC_NSA_ILi0EEESS_EEEEENS5_IJNS4_10UnderscoreESV_SV_EEEEENS4_23SM90_TMA_LOAD_MULTICASTENS4_14ComposedLayoutINS4_7SwizzleILi3ELi4ELi3EEENS4_18smem_ptr_flag_bitsILi8EEENSQ_INS5_IJNSA_ILi8EEESH_EEENS5_IJSH_SC_EEEEEEEvNS4_8identityESY_S18_vS19_EENS_8epilogue10collective6detail29Sm90TmaWarpSpecializedAdapterINS1C_15DefaultEpilogueIaSJ_SJ_NS1B_6thread17LinearCombinationIaLi1EiiLNS1G_9ScaleType4KindE0ELNS_15FloatRoundStyleE2EaEENS1_15EpilogueDefaultEEEEEvvEEEEvNT_6ParamsE)
        /*2f3c*/ 	.short	0x0210
        /*2f3e*/ 	.short	0x0470


	//----- nvinfo : EIATTR_SW_WAR
	.align		4
.L_45:
        /*2f40*/ 	.byte	0x04, 0x36
        /*2f42*/ 	.short	(.L_47 - .L_46)
.L_46:
        /*2f44*/ 	.word	0x00000008
.L_47:


//--------------------- .nv.callgraph             --------------------------
	.section	.nv.callgraph,"",@"SHT_CUDA_CALLGRAPH"
	.align	4
	.sectionentsize	8
	.align		4
        /*0000*/ 	.word	0x00000000
	.align		4
        /*0004*/ 	.word	0xffffffff
	.align		4
        /*0008*/ 	.word	index@(_ZN7cutlass13device_kernelINS_4gemm6kernel13GemmUniversalIN4cute5tupleIJiiiiEEENS1_10collective13CollectiveMmaINS1_34MainloopSm90TmaGmmaWarpSpecializedILi3ENS5_IJNS4_1CILi2EEESB_NSA_ILi1EEEEEENS1_35KernelTmaWarpSpecializedCooperativeEEENS5_IJNSA_ILi256EEESG_NSA_ILi128EEEEEEaNS5_IJlSC_lEEEaSJ_NS4_8TiledMMAINS4_8MMA_AtomIJNS4_4SM904GMMA27MMA_64x256x32_S32S8S8_SS_TNEEEENS4_6LayoutINS5_IJSB_SC_SC_EEENS5_IJSC_NSA_ILi0EEESS_EEEEENS5_IJNS4_10UnderscoreESV_SV_EEEEENS4_23SM90_TMA_LOAD_MULTICASTENS4_14ComposedLayoutINS4_7SwizzleILi3ELi4ELi3EEENS4_18smem_ptr_flag_bitsILi8EEENSQ_INS5_IJNSA_ILi8EEESH_EEENS5_IJSH_SC_EEEEEEEvNS4_8identityESY_S18_vS19_EENS_8epilogue10collective6detail29Sm90TmaWarpSpecializedAdapterINS1C_15DefaultEpilogueIaSJ_SJ_NS1B_6thread17LinearCombinationIaLi1EiiLNS1G_9ScaleType4KindE0ELNS_15FloatRoundStyleE2EaEENS1_15EpilogueDefaultEEEEEvvEEEEvNT_6ParamsE)
	.align		4
        /*000c*/ 	.word	index@(__assertfail)
	.align		4
        /*0010*/ 	.word	0x00000000
	.align		4
        /*0014*/ 	.word	0xfffffffe
	.align		4
        /*0018*/ 	.word	0x00000000
	.align		4
        /*001c*/ 	.word	0xfffffffd
	.align		4
        /*0020*/ 	.word	0x00000000
	.align		4
        /*0024*/ 	.word	0xfffffffc


//--------------------- .nv.constant4             --------------------------
	.section	.nv.constant4,"a",@progbits
	.align	8
	.align		8
.nv.constant4:
        /*0000*/ 	.dword	__assertfail
	.align		8
        /*0008*/ 	.dword	__unnamed_1
	.align		8
        /*0010*/ 	.dword	_ZN39_INTERNAL_83a18770_4_k_cu_15ea17ef_64194cuda3std3__45__cpo5beginE
	.align		8
        /*0018*/ 	.dword	_ZN39_INTERNAL_83a18770_4_k_cu_15ea17ef_64194cuda3std3__45__cpo3endE
	.align		8
        /*0020*/ 	.dword	_ZN39_INTERNAL_83a18770_4_k_cu_15ea17ef_64194cuda3std3__45__cpo6cbeginE
	.align		8
        /*0028*/ 	.dword	_ZN39_INTERNAL_83a18770_4_k_cu_15ea17ef_64194cuda3std3__45__cpo4cendE
	.align		8
        /*0030*/ 	.dword	_ZN39_INTERNAL_83a18770_4_k_cu_15ea17ef_64194cuda3std3__441_GLOBAL__N__83a18770_4_k_cu_15ea17ef_64196ignoreE
	.align		8
        /*0038*/ 	.dword	_ZN39_INTERNAL_83a18770_4_k_cu_15ea17ef_64194cuda3std3__419piecewise_constructE
	.align		8
        /*0040*/ 	.dword	_ZN39_INTERNAL_83a18770_4_k_cu_15ea17ef_64194cuda3std3__48in_placeE
	.align		8
        /*0048*/ 	.dword	_ZN39_INTERNAL_83a18770_4_k_cu_15ea17ef_64194cuda3std6ranges3__45__cpo4swapE
	.align		8
        /*0050*/ 	.dword	_ZN39_INTERNAL_83a18770_4_k_cu_15ea17ef_64194cuda3std6ranges3__45__cpo9iter_moveE
	.align		8
        /*0058*/ 	.dword	_ZN39_INTERNAL_83a18770_4_k_cu_15ea17ef_64194cute7productE
	.align		8
        /*0060*/ 	.dword	_ZN39_INTERNAL_83a18770_4_k_cu_15ea17ef_64194cute1_E
	.align		8
        /*0068*/ 	.dword	$str$22
	.align		8
        /*0070*/ 	.dword	$str$23


//--------------------- .text._ZN7cutlass13device_kernelINS_4gemm6kernel13GemmUniversalIN4cute5tupleIJiiiiEEENS1_10collective13CollectiveMmaINS1_34MainloopSm90TmaGmmaWarpSpecializedILi3ENS5_IJNS4_1CILi2EEESB_NSA_ILi1EEEEEENS1_35KernelTmaWarpSpecializedCooperativeEEENS5_IJNSA_ILi256EEESG_NSA_ILi128EEEEEEaNS5_IJlSC_lEEEaSJ_NS4_8TiledMMAINS4_8MMA_AtomIJNS4_4SM904GMMA27MMA_64x256x32_S32S8S8_SS_TNEEEENS4_6LayoutINS5_IJSB_SC_SC_EEENS5_IJSC_NSA_ILi0EEESS_EEEEENS5_IJNS4_10UnderscoreESV_SV_EEEEENS4_23SM90_TMA_LOAD_MULTICASTENS4_14ComposedLayoutINS4_7SwizzleILi3ELi4ELi3EEENS4_18smem_ptr_flag_bitsILi8EEENSQ_INS5_IJNSA_ILi8EEESH_EEENS5_IJSH_SC_EEEEEEEvNS4_8identityESY_S18_vS19_EENS_8epilogue10collective6detail29Sm90TmaWarpSpecializedAdapterINS1C_15DefaultEpilogueIaSJ_SJ_NS1B_6thread17LinearCombinationIaLi1EiiLNS1G_9ScaleType4KindE0ELNS_15FloatRoundStyleE2EaEENS1_15EpilogueDefaultEEEEEvvEEEEvNT_6ParamsE --------------------------
	.section	.text._ZN7cutlass13device_kernelINS_4gemm6kernel13GemmUniversalIN4cute5tupleIJiiiiEEENS1_10collective13CollectiveMmaINS1_34MainloopSm90TmaGmmaWarpSpecializedILi3ENS5_IJNS4_1CILi2EEESB_NSA_ILi1EEEEEENS1_35KernelTmaWarpSpecializedCooperativeEEENS5_IJNSA_ILi256EEESG_NSA_ILi128EEEEEEaNS5_IJlSC_lEEEaSJ_NS4_8TiledMMAINS4_8MMA_AtomIJNS4_4SM904GMMA27MMA_64x256x32_S32S8S8_SS_TNEEEENS4_6LayoutINS5_IJSB_SC_SC_EEENS5_IJSC_NSA_ILi0EEESS_EEEEENS5_IJNS4_10UnderscoreESV_SV_EEEEENS4_23SM90_TMA_LOAD_MULTICASTENS4_14ComposedLayoutINS4_7SwizzleILi3ELi4ELi3EEENS4_18smem_ptr_flag_bitsILi8EEENSQ_INS5_IJNSA_ILi8EEESH_EEENS5_IJSH_SC_EEEEEEEvNS4_8identityESY_S18_vS19_EENS_8epilogue10collective6detail29Sm90TmaWarpSpecializedAdapterINS1C_15DefaultEpilogueIaSJ_SJ_NS1B_6thread17LinearCombinationIaLi1EiiLNS1G_9ScaleType4KindE0ELNS_15FloatRoundStyleE2EaEENS1_15EpilogueDefaultEEEEEvvEEEEvNT_6ParamsE,"ax",@progbits
	.align	128
.text._ZN7cutlass13device_kernelINS_4gemm6kernel13GemmUniversalIN4cute5tupleIJiiiiEEENS1_10collective13CollectiveMmaINS1_34MainloopSm90TmaGmmaWarpSpecializedILi3ENS5_IJNS4_1CILi2EEESB_NSA_ILi1EEEEEENS1_35KernelTmaWarpSpecializedCooperativeEEENS5_IJNSA_ILi256EEESG_NSA_ILi128EEEEEEaNS5_IJlSC_lEEEaSJ_NS4_8TiledMMAINS4_8MMA_AtomIJNS4_4SM904GMMA27MMA_64x256x32_S32S8S8_SS_TNEEEENS4_6LayoutINS5_IJSB_SC_SC_EEENS5_IJSC_NSA_ILi0EEESS_EEEEENS5_IJNS4_10UnderscoreESV_SV_EEEEENS4_23SM90_TMA_LOAD_MULTICASTENS4_14ComposedLayoutINS4_7SwizzleILi3ELi4ELi3EEENS4_18smem_ptr_flag_bitsILi8EEENSQ_INS5_IJNSA_ILi8EEESH_EEENS5_IJSH_SC_EEEEEEEvNS4_8identityESY_S18_vS19_EENS_8epilogue10collective6detail29Sm90TmaWarpSpecializedAdapterINS1C_15DefaultEpilogueIaSJ_SJ_NS1B_6thread17LinearCombinationIaLi1EiiLNS1G_9ScaleType4KindE0ELNS_15FloatRoundStyleE2EaEENS1_15EpilogueDefaultEEEEEvvEEEEvNT_6ParamsE:
        .type           _ZN7cutlass13device_kernelINS_4gemm6kernel13GemmUniversalIN4cute5tupleIJiiiiEEENS1_10collective13CollectiveMmaINS1_34MainloopSm90TmaGmmaWarpSpecializedILi3ENS5_IJNS4_1CILi2EEESB_NSA_ILi1EEEEEENS1_35KernelTmaWarpSpecializedCooperativeEEENS5_IJNSA_ILi256EEESG_NSA_ILi128EEEEEEaNS5_IJlSC_lEEEaSJ_NS4_8TiledMMAINS4_8MMA_AtomIJNS4_4SM904GMMA27MMA_64x256x32_S32S8S8_SS_TNEEEENS4_6LayoutINS5_IJSB_SC_SC_EEENS5_IJSC_NSA_ILi0EEESS_EEEEENS5_IJNS4_10UnderscoreESV_SV_EEEEENS4_23SM90_TMA_LOAD_MULTICASTENS4_14ComposedLayoutINS4_7SwizzleILi3ELi4ELi3EEENS4_18smem_ptr_flag_bitsILi8EEENSQ_INS5_IJNSA_ILi8EEESH_EEENS5_IJSH_SC_EEEEEEEvNS4_8identityESY_S18_vS19_EENS_8epilogue10collective6detail29Sm90TmaWarpSpecializedAdapterINS1C_15DefaultEpilogueIaSJ_SJ_NS1B_6thread17LinearCombinationIaLi1EiiLNS1G_9ScaleType4KindE0ELNS_15FloatRoundStyleE2EaEENS1_15EpilogueDefaultEEEEEvvEEEEvNT_6ParamsE,@function
        .size           _ZN7cutlass13device_kernelINS_4gemm6kernel13GemmUniversalIN4cute5tupleIJiiiiEEENS1_10collective13CollectiveMmaINS1_34MainloopSm90TmaGmmaWarpSpecializedILi3ENS5_IJNS4_1CILi2EEESB_NSA_ILi1EEEEEENS1_35KernelTmaWarpSpecializedCooperativeEEENS5_IJNSA_ILi256EEESG_NSA_ILi128EEEEEEaNS5_IJlSC_lEEEaSJ_NS4_8TiledMMAINS4_8MMA_AtomIJNS4_4SM904GMMA27MMA_64x256x32_S32S8S8_SS_TNEEEENS4_6LayoutINS5_IJSB_SC_SC_EEENS5_IJSC_NSA_ILi0EEESS_EEEEENS5_IJNS4_10UnderscoreESV_SV_EEEEENS4_23SM90_TMA_LOAD_MULTICASTENS4_14ComposedLayoutINS4_7SwizzleILi3ELi4ELi3EEENS4_18smem_ptr_flag_bitsILi8EEENSQ_INS5_IJNSA_ILi8EEESH_EEENS5_IJSH_SC_EEEEEEEvNS4_8identityESY_S18_vS19_EENS_8epilogue10collective6detail29Sm90TmaWarpSpecializedAdapterINS1C_15DefaultEpilogueIaSJ_SJ_NS1B_6thread17LinearCombinationIaLi1EiiLNS1G_9ScaleType4KindE0ELNS_15FloatRoundStyleE2EaEENS1_15EpilogueDefaultEEEEEvvEEEEvNT_6ParamsE,(.L_x_585 - _ZN7cutlass13device_kernelINS_4gemm6kernel13GemmUniversalIN4cute5tupleIJiiiiEEENS1_10collective13CollectiveMmaINS1_34MainloopSm90TmaGmmaWarpSpecializedILi3ENS5_IJNS4_1CILi2EEESB_NSA_ILi1EEEEEENS1_35KernelTmaWarpSpecializedCooperativeEEENS5_IJNSA_ILi256EEESG_NSA_ILi128EEEEEEaNS5_IJlSC_lEEEaSJ_NS4_8TiledMMAINS4_8MMA_AtomIJNS4_4SM904GMMA27MMA_64x256x32_S32S8S8_SS_TNEEEENS4_6LayoutINS5_IJSB_SC_SC_EEENS5_IJSC_NSA_ILi0EEESS_EEEEENS5_IJNS4_10UnderscoreESV_SV_EEEEENS4_23SM90_TMA_LOAD_MULTICASTENS4_14ComposedLayoutINS4_7SwizzleILi3ELi4ELi3EEENS4_18smem_ptr_flag_bitsILi8EEENSQ_INS5_IJNSA_ILi8EEESH_EEENS5_IJSH_SC_EEEEEEEvNS4_8identityESY_S18_vS19_EENS_8epilogue10collective6detail29Sm90TmaWarpSpecializedAdapterINS1C_15DefaultEpilogueIaSJ_SJ_NS1B_6thread17LinearCombinationIaLi1EiiLNS1G_9ScaleType4KindE0ELNS_15FloatRoundStyleE2EaEENS1_15EpilogueDefaultEEEEEvvEEEEvNT_6ParamsE)
        .other          _ZN7cutlass13device_kernelINS_4gemm6kernel13GemmUniversalIN4cute5tupleIJiiiiEEENS1_10collective13CollectiveMmaINS1_34MainloopSm90TmaGmmaWarpSpecializedILi3ENS5_IJNS4_1CILi2EEESB_NSA_ILi1EEEEEENS1_35KernelTmaWarpSpecializedCooperativeEEENS5_IJNSA_ILi256EEESG_NSA_ILi128EEEEEEaNS5_IJlSC_lEEEaSJ_NS4_8TiledMMAINS4_8MMA_AtomIJNS4_4SM904GMMA27MMA_64x256x32_S32S8S8_SS_TNEEEENS4_6LayoutINS5_IJSB_SC_SC_EEENS5_IJSC_NSA_ILi0EEESS_EEEEENS5_IJNS4_10UnderscoreESV_SV_EEEEENS4_23SM90_TMA_LOAD_MULTICASTENS4_14ComposedLayoutINS4_7SwizzleILi3ELi4ELi3EEENS4_18smem_ptr_flag_bitsILi8EEENSQ_INS5_IJNSA_ILi8EEESH_EEENS5_IJSH_SC_EEEEEEEvNS4_8identityESY_S18_vS19_EENS_8epilogue10collective6detail29Sm90TmaWarpSpecializedAdapterINS1C_15DefaultEpilogueIaSJ_SJ_NS1B_6thread17LinearCombinationIaLi1EiiLNS1G_9ScaleType4KindE0ELNS_15FloatRoundStyleE2EaEENS1_15EpilogueDefaultEEEEEvvEEEEvNT_6ParamsE,@"STO_CUDA_ENTRY STV_DEFAULT"
_ZN7cutlass13device_kernelINS_4gemm6kernel13GemmUniversalIN4cute5tupleIJiiiiEEENS1_10collective13CollectiveMmaINS1_34MainloopSm90TmaGmmaWarpSpecializedILi3ENS5_IJNS4_1CILi2EEESB_NSA_ILi1EEEEEENS1_35KernelTmaWarpSpecializedCooperativeEEENS5_IJNSA_ILi256EEESG_NSA_ILi128EEEEEEaNS5_IJlSC_lEEEaSJ_NS4_8TiledMMAINS4_8MMA_AtomIJNS4_4SM904GMMA27MMA_64x256x32_S32S8S8_SS_TNEEEENS4_6LayoutINS5_IJSB_SC_SC_EEENS5_IJSC_NSA_ILi0EEESS_EEEEENS5_IJNS4_10UnderscoreESV_SV_EEEEENS4_23SM90_TMA_LOAD_MULTICASTENS4_14ComposedLayoutINS4_7SwizzleILi3ELi4ELi3EEENS4_18smem_ptr_flag_bitsILi8EEENSQ_INS5_IJNSA_ILi8EEESH_EEENS5_IJSH_SC_EEEEEEEvNS4_8identityESY_S18_vS19_EENS_8epilogue10collective6detail29Sm90TmaWarpSpecializedAdapterINS1C_15DefaultEpilogueIaSJ_SJ_NS1B_6thread17LinearCombinationIaLi1EiiLNS1G_9ScaleType4KindE0ELNS_15FloatRoundStyleE2EaEENS1_15EpilogueDefaultEEEEEvvEEEEvNT_6ParamsE:
[----:B------:R-:W0:Y:S02]  /*0000*/  LDC R1, c[0x0][0x28] ;  /* 0x00000a00ff017b82 */ /* 0x000e240000000800 */
[----:B0-----:R-:W-:Y:S01]  /*0010*/  VIADD R1, R1, 0xfffff878 ;  /* 0xfffff87801017836 */ /* 0x001fe20000000000 */
[----:B------:R-:W0:Y:S01]  /*0020*/  S2R R4, SR_TID.X ;  /* 0x0000000000047919 */ /* 0x000e220000002100 */
[----:B------:R-:W-:Y:S01]  /*0030*/  ELECT P0, URZ, PT ;  /* 0x00000000003f782f */ /* 0x000fe20003800000 */
[----:B------:R-:W-:Y:S01]  /*0040*/  BSSY B0, `(.L_x_0) ;  /* 0x0000015000007945 */ /* 0x000fe20003800000 */
[--C-:B0-----:R-:W-:Y:S02]  /*0050*/  SHF.R.U32.HI R0, RZ, 0x5, R4.reuse ;  /* 0x00000005ff007819 */ /* 0x101fe40000011604 */
[----:B------:R-:W-:-:S03]  /*0060*/  SHF.R.U32.HI R2, RZ, 0x7, R4 ;  /* 0x00000007ff027819 */ /* 0x000fc60000011604 */
[----:B------:R-:W0:Y:S04]  /*0070*/  SHFL.IDX PT, R3, R0, RZ, 0x1f ;  /* 0x00001fff00037589 */ /* 0x000e2800000e0000 */
[----:B------:R-:W1:Y:S01]  /*0080*/  SHFL.IDX PT, R2, R2, RZ, 0x1f ;  /* 0x00001fff02027589 */ /* 0x000e6200000e0000 */
[----:B0-----:R-:W-:Y:S02]  /*0090*/  R2UR UR9, R3 ;  /* 0x00000000030972ca */ /* 0x001fe400000e0000 */
[----:B-1----:R-:W-:-:S11]  /*00a0*/  R2UR UR5, R2 ;  /* 0x00000000020572ca */ /* 0x002fd600000e0000 */
[----:B------:R-:W-:Y:S02]  /*00b0*/  USHF.R.S32.HI UR4, URZ, 0x1f, UR9 ;  /* 0x0000001f3f047899 */ /* 0x000fe40008011409 */
[----:B------:R-:W-:Y:S02]  /*00c0*/  ISETP.NE.OR P0, PT, RZ, UR9, !P0 ;  /* 0x00000009ff007c0c */ /* 0x000fe4000c705670 */
[----:B------:R-:W-:-:S04]  /*00d0*/  ULEA.HI UR4, UR4, UR9, URZ, 0x2 ;  /* 0x0000000904047291 */ /* 0x000fc8000f8f103f */
[----:B------:R-:W-:-:S04]  /*00e0*/  ULOP3.LUT UR4, UR4, 0xfffffffc, URZ, 0xc0, !UPT ;  /* 0xfffffffc04047892 */ /* 0x000fc8000f8ec03f */
[----:B------:R-:W-:-:S03]  /*00f0*/  UIADD3 UR9, UR9, -UR4, URZ ;  /* 0x8000000409097290 */ /* 0x000fc6000fffe03f */
[----:B------:R-:W-:Y:S09]  /*0100*/  @P0 BRA `(.L_x_1) ;  /* 0x0000000000200947 */ /* 0x000ff20003800000 */
[----:B------:R-:W-:Y:S02]  /*0110*/  ULDC.64 UR6, c[0x0][0x198] ;  /* 0x0000660000067ab9 */ /* 0x000fe40000000a00 */
[----:B------:R-:W-:Y:S02]  /*0120*/  UIADD3 UR10, UP0, UR6, 0xf0, URZ ;  /* 0x000000f0060a7890 */ /* 0x000fe4000ff1e03f */
[----:B------:R-:W-:Y:S02]  /*0130*/  UIADD3 UR6, UP1, UR6, 0x1f0, URZ ;  /* 0x000001f006067890 */ /* 0x000fe4000ff3e03f */
[----:B------:R-:W-:Y:S02]  /*0140*/  UIADD3.X UR11, URZ, UR7, URZ, UP0, !UPT ;  /* 0x000000073f0b7290 */ /* 0x000fe400087fe43f */
[----:B------:R-:W-:-:S07]  /*0150*/  UIADD3.X UR7, URZ, UR7, URZ, UP1, !UPT ;  /* 0x000000073f077290 */ /* 0x000fce0008ffe43f */
[----:B------:R0:W-:Y:S02]  /*0160*/  UTMACCTL.PF [UR10] ;  /* 0x000000000a0079b9 */ /* 0x0001e40008040000 */
[----:B------:R0:W-:Y:S02]  /*0170*/  UTMACCTL.PF [UR6] ;  /* 0x00000000060079b9 */ /* 0x0001e40008040000 */
[----:B0-----:R-:W-:Y:S01]  /*0180*/  NOP ;  /* 0x0000000000007918 */ /* 0x001fe20000000000 */
.L_x_1:
[----:B------:R-:W-:Y:S05]  /*0190*/  BSYNC B0 ;  /* 0x0000000000007941 */ /* 0x000fea0003800000 */
.L_x_0:
[----:B------:R-:W0:Y:S01]  /*01a0*/  SHFL.IDX PT, R2, R0, RZ, 0x1f ;  /* 0x00001fff00027589 */ /* 0x000e2200000e0000 */
[----:B------:R-:W-:Y:S01]  /*01b0*/  UISETP.NE.AND UP0, UPT, UR9, 0x3, UPT ;  /* 0x000000030900788c */ /* 0x000fe2000bf05270 */
[----:B------:R-:W-:Y:S01]  /*01c0*/  ISETP.NE.AND P1, PT, RZ, UR5, PT ;  /* 0x00000005ff007c0c */ /* 0x000fe2000bf25270 */
[----:B------:R-:W-:Y:S02]  /*01d0*/  UIADD3 UR16, UR5, -0x1, URZ ;  /* 0xffffffff05107890 */ /* 0x000fe4000fffe03f */
[----:B------:R-:W-:Y:S02]  /*01e0*/  UISETP.EQ.OR UP0, UPT, UR9, URZ, !UP0 ;  /* 0x0000003f0900728c */ /* 0x000fe4000c702670 */
[----:B------:R-:W-:Y:S02]  /*01f0*/  UISETP.GE.U32.AND UP1, UPT, UR16, 0x2, UPT ;  /* 0x000000021000788c */ /* 0x000fe4000bf26070 */
[----:B------:R-:W-:-:S04]  /*0200*/  UISETP.EQ.AND UP0, UPT, UR5, URZ, UP0 ;  /* 0x0000003f0500728c */ /* 0x000fc80008702270 */
[----:B------:R-:W-:-:S04]  /*0210*/  USEL UR40, URZ, 0x1, !UP0 ;  /* 0x000000013f287887 */ /* 0x000fc8000c000000 */
[----:B------:R-:W-:Y:S01]  /*0220*/  USEL UR40, UR40, 0x2, UP1 ;  /* 0x0000000228287887 */ /* 0x000fe20008800000 */
[----:B0-----:R-:W-:-:S13]  /*0230*/  ISETP.NE.AND P0, PT, R2, RZ, PT ;  /* 0x000000ff0200720c */ /* 0x001fda0003f05270 */
[----:B------:R-:W-:Y:S05]  /*0240*/  @P0 BRA `(.L_x_2) ;  /* 0x0000000000500947 */ /* 0x000fea0003800000 */
[----:B------:R-:W0:Y:S01]  /*0250*/  S2UR UR8, SR_CgaCtaId ;  /* 0x00000000000879c3 */ /* 0x000e220000008800 */
[----:B------:R-:W-:Y:S01]  /*0260*/  UMOV UR4, 0x400 ;  /* 0x0000040000047882 */ /* 0x000fe20000000000 */
[----:B------:R-:W-:Y:S01]  /*0270*/  UMOV UR5, 0x1 ;  /* 0x0000000100057882 */ /* 0x000fe20000000000 */
[----:B------:R-:W-:Y:S01]  /*0280*/  UMOV UR6, 0x6 ;  /* 0x0000000600067882 */ /* 0x000fe20000000000 */
[----:B------:R-:W-:Y:S01]  /*0290*/  ELECT P0, URZ, PT ;  /* 0x00000000003f782f */ /* 0x000fe20003800000 */
[----:B------:R-:W-:-:S04]  /*02a0*/  UIADD3 UR6, -UR6, 0x100000, URZ ;  /* 0x0010000006067890 */ /* 0x000fc8000fffe13f */
[----:B------:R-:W-:Y:S02]  /*02b0*/  USHF.L.U32 UR7, UR6, 0xb, URZ ;  /* 0x0000000b06077899 */ /* 0x000fe4000800063f */
[----:B------:R-:W-:Y:S02]  /*02c0*/  USHF.L.U32 UR6, UR6, 0x1, URZ ;  /* 0x0000000106067899 */ /* 0x000fe4000800063f */
[----:B0-----:R-:W-:Y:S02]  /*02d0*/  ULEA UR8, UR8, UR4, 0x18 ;  /* 0x0000000408087291 */ /* 0x001fe4000f8ec03f */
[----:B------:R-:W-:-:S04]  /*02e0*/  UIADD3 UR4, -UR5, 0x100000, URZ ;  /* 0x0010000005047890 */ /* 0x000fc8000fffe13f */
[----:B------:R-:W-:Y:S02]  /*02f0*/  USHF.L.U32 UR5, UR4, 0xb, URZ ;  /* 0x0000000b04057899 */ /* 0x000fe4000800063f */
[----:B------:R-:W-:Y:S01]  /*0300*/  USHF.L.U32 UR4, UR4, 0x1, URZ ;  /* 0x0000000104047899 */ /* 0x000fe2000800063f */
[----:B------:R-:W0:Y:S11]  /*0310*/  FENCE.VIEW.ASYNC.S ;  /* 0x00000000000073c6 */ /* 0x000e360000000000 */
[----:B0-----:R0:W1:Y:S01]  /*0320*/  SYNCS.EXCH.64 URZ, [UR8], UR4 ;  /* 0x00000004083f75b2 */ /* 0x0010620008000100 */
[----:B------:R0:W2:Y:S01]  /*0330*/  SYNCS.EXCH.64 URZ, [UR8+0x18], UR6 ;  /* 0x00001806083f75b2 */ /* 0x0000a20008000100 */
[----:B------:R0:W3:Y:S01]  /*0340*/  SYNCS.EXCH.64 URZ, [UR8+0x8], UR4 ;  /* 0x00000804083f75b2 */ /* 0x0000e20008000100 */
[----:B------:R0:W4:Y:S01]  /*0350*/  SYNCS.EXCH.64 URZ, [UR8+0x20], UR6 ;  /* 0x00002006083f75b2 */ /* 0x0001220008000100 */
[----:B------:R0:W0:Y:S01]  /*0360*/  SYNCS.EXCH.64 URZ, [UR8+0x10], UR4 ;  /* 0x00001004083f75b2 */ /* 0x0000220008000100 */
[----:B------:R0:W0:Y:S01]  /*0370*/  SYNCS.EXCH.64 URZ, [UR8+0x28], UR6 ;  /* 0x00002806083f75b2 */ /* 0x0000220008000100 */
[----:B------:R-:W-:Y:S01]  /*0380*/  NOP ;  /* 0x0000000000007918 */ /* 0x000fe20000000000 */
.L_x_2:
[----:B------:R-:W5:Y:S01]  /*0390*/  S2UR UR13, SR_CTAID.X ;  /* 0x00000000000d79c3 */ /* 0x000f620000002500 */
[----:B------:R-:W-:Y:S01]  /*03a0*/  SHF.R.S32.HI R3, RZ, 0x1f, R4 ;  /* 0x0000001fff037819 */ /* 0x000fe20000011404 */
[----:B------:R5:W1:Y:S01]  /*03b0*/  SHFL.IDX PT, R6, R0, RZ, 0x1f ;  /* 0x00001fff00067589 */ /* 0x000a6200000e0000 */
[----:B0-----:R-:W-:Y:S01]  /*03c0*/  ULDC UR4, c[0x0][0x150] ;  /* 0x0000540000047ab9 */ /* 0x001fe20000000800 */
[----:B------:R-:W-:Y:S02]  /*03d0*/  ELECT P0, URZ, PT ;  /* 0x00000000003f782f */ /* 0x000fe40003800000 */
[----:B------:R-:W-:Y:S01]  /*03e0*/  LEA.HI R3, R3, R4, RZ, 0x7 ;  /* 0x0000000403037211 */ /* 0x000fe200078f38ff */
[----:B------:R-:W-:Y:S01]  /*03f0*/  ULDC UR5, c[0x0][0x154] ;  /* 0x0000550000057ab9 */ /* 0x000fe20000000800 */
[----:B------:R-:W-:Y:S01]  /*0400*/  SHF.R.S32.HI R7, RZ, 0x1f, R2 ;  /* 0x0000001fff077819 */ /* 0x000fe20000011402 */
[----:B------:R-:W0:Y:S01]  /*0410*/  S2UR UR10, SR_CTAID.Y ;  /* 0x00000000000a79c3 */ /* 0x000e220000002600 */
[----:B------:R-:W-:Y:S01]  /*0420*/  LOP3.LUT R3, R3, 0xffffff80, RZ, 0xc0, !PT ;  /* 0xffffff8003037812 */ /* 0x000fe200078ec0ff */
[----:B------:R-:W-:Y:S01]  /*0430*/  ULDC UR8, c[0x0][0x144] ;  /* 0x0000510000087ab9 */ /* 0x000fe20000000800 */
[----:B------:R-:W-:Y:S01]  /*0440*/  LEA.HI R7, R7, R2, RZ, 0x2 ;  /* 0x0000000207077211 */ /* 0x000fe200078f10ff */
[----:B------:R-:W-:Y:S01]  /*0450*/  NOP ;  /* 0x0000000000007918 */ /* 0x000fe20000000000 */
[----:B------:R-:W-:Y:S01]  /*0460*/  NOP ;  /* 0x0000000000007918 */ /* 0x000fe20000000000 */
[----:B------:R-:W-:Y:S01]  /*0470*/  IMAD.IADD R3, R4, 0x1, -R3 ;  /* 0x0000000104037824 */ /* 0x000fe200078e0a03 */
[----:B------:R-:W-:Y:S01]  /*0480*/  LOP3.LUT R7, R7, 0x3ffffffc, RZ, 0xc0, !PT ;  /* 0x3ffffffc07077812 */ /* 0x000fe200078ec0ff */
[----:B------:R-:W-:Y:S01]  /*0490*/  ULDC UR11, c[0x0][0x148] ;  /* 0x00005200000b7ab9 */ /* 0x000fe20000000800 */
[----:B------:R-:W-:-:S02]  /*04a0*/  IMAD.MOV.U32 R19, RZ, RZ, 0x1 ;  /* 0x00000001ff137424 */ /* 0x000fc400078e00ff */
[----:B------:R-:W-:Y:S01]  /*04b0*/  SHF.R.S32.HI R4, RZ, 0x1f, R3 ;  /* 0x0000001fff047819 */ /* 0x000fe20000011403 */
[----:B------:R-:W-:-:S03]  /*04c0*/  IMAD.IADD R2, R2, 0x1, -R7 ;  /* 0x0000000102027824 */ /* 0x000fc600078e0a07 */
[----:B------:R-:W-:Y:S02]  /*04d0*/  LEA.HI R4, R4, R3, RZ, 0x3 ;  /* 0x0000000304047211 */ /* 0x000fe400078f18ff */
[----:B-----5:R-:W-:Y:S02]  /*04e0*/  I2FP.F32.U32 R5, UR13 ;  /* 0x0000000d00057c45 */ /* 0x020fe40008201000 */
[--C-:B------:R-:W-:Y:S02]  /*04f0*/  SHF.R.S32.HI R0, RZ, 0x3, R4.reuse ;  /* 0x00000003ff007819 */ /* 0x100fe40000011404 */
[----:B-1----:R-:W-:Y:S01]  /*0500*/  ISETP.NE.OR P0, PT, R6, RZ, !P0 ;  /* 0x000000ff0600720c */ /* 0x002fe20004705670 */
[----:B------:R-:W-:Y:S01]  /*0510*/  FMUL R8, R5, UR4 ;  /* 0x0000000405087c20 */ /* 0x000fe20008400000 */
[----:B------:R-:W-:-:S04]  /*0520*/  SHF.R.S32.HI R5, RZ, 0x1f, R4 ;  /* 0x0000001fff057819 */ /* 0x000fc80000011404 */
[----:B------:R-:W-:Y:S01]  /*0530*/  LEA.HI R5, R5, R0, RZ, 0x2 ;  /* 0x0000000005057211 */ /* 0x000fe200078f10ff */
[----:B------:R-:W1:Y:S03]  /*0540*/  F2I.U32.TRUNC.NTZ R8, R8 ;  /* 0x0000000800087305 */ /* 0x000e66000020f000 */
[----:B------:R-:W-:-:S03]  /*0550*/  LOP3.LUT R5, R5, 0xfffffffc, RZ, 0xc0, !PT ;  /* 0xfffffffc05057812 */ /* 0x000fc600078ec0ff */
[----:B------:R-:W-:Y:S01]  /*0560*/  VOTEU.ALL UP0, P0 ;  /* 0x00000000003f7886 */ /* 0x000fe20000000000 */
[----:B------:R-:W-:Y:S01]  /*0570*/  IADD3 R5, R0, -R5, RZ ;  /* 0x8000000500057210 */ /* 0x000fe20007ffe0ff */
[----:B------:R-:W-:Y:S01]  /*0580*/  VOTEU.ALL UP1, P0 ;  /* 0x00000000003f7886 */ /* 0x000fe20000020000 */
[----:B0-----:R-:W-:Y:S02]  /*0590*/  I2FP.F32.U32 R0, UR10 ;  /* 0x0000000a00007c45 */ /* 0x001fe40008201000 */
[----:B------:R-:W0:Y:S01]  /*05a0*/  @!UP0 S2UR UR7, SR_CgaCtaId ;  /* 0x00000000000789c3 */ /* 0x000e220000008800 */
[----:B------:R-:W-:Y:S01]  /*05b0*/  IMAD R2, R2, 0x4, R5 ;  /* 0x0000000402027824 */ /* 0x000fe200078e0205 */
[----:B------:R-:W-:Y:S01]  /*05c0*/  @!UP0 UMOV UR6, 0x400 ;  /* 0x0000040000068882 */ /* 0x000fe20000000000 */
[----:B------:R-:W-:Y:S01]  /*05d0*/  FMUL R4, R0, UR5 ;  /* 0x0000000500047c20 */ /* 0x000fe20008400000 */
[----:B-1----:R-:W-:Y:S01]  /*05e0*/  R2UR UR4, R8 ;  /* 0x00000000080472ca */ /* 0x002fe200000e0000 */
[C---:B------:R-:W-:Y:S01]  /*05f0*/  IMAD.SHL.U32 R155, R2.reuse, 0x4, RZ ;  /* 0x00000004029b7824 */ /* 0x040fe200078e00ff */
[----:B------:R-:W-:-:S03]  /*0600*/  LEA.HI R0, R2, R2, RZ, 0x1 ;  /* 0x0000000202007211 */ /* 0x000fc600078f08ff */
[----:B------:R-:W1:Y:S01]  /*0610*/  F2I.U32.TRUNC.NTZ R4, R4 ;  /* 0x0000000400047305 */ /* 0x000e62000020f000 */
[----:B------:R-:W-:Y:S02]  /*0620*/  LOP3.LUT R5, R0, 0xfffffffe, RZ, 0xc0, !PT ;  /* 0xfffffffe00057812 */ /* 0x000fe400078ec0ff */
[C---:B------:R-:W-:Y:S02]  /*0630*/  LOP3.LUT R155, R2.reuse, 0xc, R155, 0x78, !PT ;  /* 0x0000000c029b7812 */ /* 0x040fe400078e789b */
[----:B------:R-:W-:-:S03]  /*0640*/  IADD3 R5, R2, -R5, RZ ;  /* 0x8000000502057210 */ /* 0x000fc60007ffe0ff */
[----:B------:R-:W-:-:S04]  /*0650*/  UIADD3 UR4, -UR4, URZ, URZ ;  /* 0x0000003f04047290 */ /* 0x000fc8000fffe13f */
[----:B------:R-:W-:Y:S01]  /*0660*/  UIMAD UR8, UR8, UR4, UR13 ;  /* 0x00000004080872a4 */ /* 0x000fe2000f8e020d */
[----:B-1----:R-:W-:Y:S02]  /*0670*/  R2UR UR12, R4 ;  /* 0x00000000040c72ca */ /* 0x002fe400000e0000 */
[----:B------:R-:W-:Y:S01]  /*0680*/  UMOV UR4, 0x20 ;  /* 0x0000002000047882 */ /* 0x000fe20000000000 */
[----:B------:R-:W1:Y:S02]  /*0690*/  LDC R4, c[0x0][0x140] ;  /* 0x00005000ff047b82 */ /* 0x000e640000000800 */
[----:B------:R-:W-:Y:S01]  /*06a0*/  ISETP.NE.AND P3, PT, R5, UR8, PT ;  /* 0x0000000805007c0c */ /* 0x000fe2000bf65270 */
[----:B------:R-:W-:-:S04]  /*06b0*/  @!UP0 UIADD3 UR4, -UR4, 0x100000, URZ ;  /* 0x0010000004048890 */ /* 0x000fc8000fffe13f */
[----:B------:R-:W-:Y:S02]  /*06c0*/  @!UP0 USHF.L.U32 UR5, UR4, 0xb, URZ ;  /* 0x0000000b04058899 */ /* 0x000fe4000800063f */
[----:B------:R-:W-:Y:S02]  /*06d0*/  @!UP0 USHF.L.U32 UR4, UR4, 0x1, URZ ;  /* 0x0000000104048899 */ /* 0x000fe4000800063f */
[----:B0-----:R-:W-:Y:S01]  /*06e0*/  @!UP0 ULEA UR6, UR7, UR6, 0x18 ;  /* 0x0000000607068291 */ /* 0x001fe2000f8ec03f */
[----:B------:R-:W-:Y:S01]  /*06f0*/  VOTEU.ALL UP0, P0 ;  /* 0x00000000003f7886 */ /* 0x000fe20000000000 */
[----:B------:R-:W-:Y:S01]  /*0700*/  LOP3.LUT P0, RZ, R3, 0x7, RZ, 0xc0, !PT ;  /* 0x0000000703ff7812 */ /* 0x000fe2000780c0ff */
[----:B------:R-:W-:-:S03]  /*0710*/  UIADD3 UR12, -UR12, URZ, URZ ;  /* 0x0000003f0c0c7290 */ /* 0x000fc6000fffe13f */
[C---:B------:R-:W-:Y:S02]  /*0720*/  ISETP.LT.U32.AND P0, PT, R155.reuse, 0x4, !P0 ;  /* 0x000000049b00780c */ /* 0x040fe40004701070 */
[----:B------:R-:W-:Y:S01]  /*0730*/  @P3 LEA.HI R0, R155, R155, RZ, 0x1 ;  /* 0x0000009b9b003211 */ /* 0x000fe200078f08ff */
[----:B------:R-:W0:Y:S03]  /*0740*/  FENCE.VIEW.ASYNC.S ;  /* 0x00000000000073c6 */ /* 0x000e260000000000 */
[----:B0-----:R-:W0:Y:S01]  /*0750*/  @!UP0 SYNCS.EXCH.64 URZ, [UR6+0x40], UR4 ;  /* 0x00004004063f85b2 */ /* 0x001e220008000100 */
[----:B------:R-:W-:Y:S02]  /*0760*/  @P3 SHF.R.S32.HI R0, RZ, 0x1, R0 ;  /* 0x00000001ff003819 */ /* 0x000fe40000011400 */
[----:B-1----:R-:W-:Y:S01]  /*0770*/  ISETP.EQ.U32.AND P2, PT, R4, 0x1, PT ;  /* 0x000000010400780c */ /* 0x002fe20003f42070 */
[----:B------:R1:W0:Y:S01]  /*0780*/  @!UP1 SYNCS.EXCH.64 URZ, [UR6+0x48], UR4 ;  /* 0x00004804063f95b2 */ /* 0x0002220008000100 */
[----:B------:R-:W-:Y:S01]  /*0790*/  NOP ;  /* 0x0000000000007918 */ /* 0x000fe20000000000 */
[----:B-1----:R-:W-:-:S06]  /*07a0*/  UIMAD UR4, UR11, UR12, UR10 ;  /* 0x0000000c0b0472a4 */ /* 0x002fcc000f8e020a */
[----:B------:R-:W-:Y:S02]  /*07b0*/  @P3 ISETP.NE.AND P4, PT, R0, UR4, PT ;  /* 0x0000000400003c0c */ /* 0x000fe4000bf85270 */
[----:B------:R-:W-:Y:S02]  /*07c0*/  SEL R0, RZ, 0x1, !P0 ;  /* 0x00000001ff007807 */ /* 0x000fe40004000000 */
[----:B------:R-:W-:-:S04]  /*07d0*/  @P3 SEL R19, RZ, 0x1, P4 ;  /* 0x00000001ff133807 */ /* 0x000fc80002000000 */
[----:B------:R-:W-:Y:S01]  /*07e0*/  LOP3.LUT R19, R19, R0, RZ, 0xc0, !PT ;  /* 0x0000000013137212 */ /* 0x000fe200078ec0ff */
[----:B------:R-:W-:Y:S06]  /*07f0*/  @!P2 BRA `(.L_x_3) ;  /* 0x000000000008a947 */ /* 0x000fec0003800000 */
[----:B0-234-:R-:W-:Y:S01]  /*0800*/  UCGABAR_ARV ;  /* 0x00000000000079c7 */ /* 0x01dfe20008000000 */
[----:B------:R-:W-:Y:S05]  /*0810*/  BRA `(.L_x_4) ;  /* 0x0000000000047947 */ /* 0x000fea0003800000 */
.L_x_3:
[----:B0-234-:R-:W-:Y:S01]  /*0820*/  NOP ;  /* 0x0000000000007918 */ /* 0x01dfe20000000000 */
.L_x_4:
[----:B------:R-:W-:Y:S01]  /*0830*/  ULDC UR4, c[0x0][0x65c] ;  /* 0x0001970000047ab9 */ /* 0x000fe20000000800 */
[----:B------:R-:W-:Y:S01]  /*0840*/  UMOV UR5, URZ ;  /* 0x0000003f00057c82 */ /* 0x000fe20008000000 */
[----:B------:R-:W-:-:S03]  /*0850*/  UISETP.NE.AND UP0, UPT, UR4, 0x1, UPT ;  /* 0x000000010400788c */ /* 0x000fc6000bf05270 */
[----:B------:R-:W-:Y:S01]  /*0860*/  UMOV UR4, UR13 ;  /* 0x0000000d00047c82 */ /* 0x000fe20008000000 */
[----:B------:R-:W-:Y:S02]  /*0870*/  UP2UR UR46, UPR, URZ, 0x1 ;  /* 0x000000013f2e7883 */ /* 0x000fe40008000000 */
[----:B------:R-:W-:Y:S02]  /*0880*/  PLOP3.LUT P0, PT, PT, PT, UP0, 0x80, 0x0 ;  /* 0x000000000000781c */ /* 0x000fe40003f0f008 */
[----:B------:R-:W-:Y:S02]  /*0890*/  PLOP3.LUT P3, PT, PT, PT, UP0, 0x80, 0x0 ;  /* 0x000000000000781c */ /* 0x000fe40003f6f008 */
[----:B------:R-:W-:Y:S01]  /*08a0*/  PLOP3.LUT P5, PT, PT, PT, UP0, 0x80, 0x0 ;  /* 0x000000000000781c */ /* 0x000fe20003faf008 */
[----:B------:R-:W-:Y:S01]  /*08b0*/  @UP0 ULDC UR14, c[0x0][0x10] ;  /* 0x00000400000e0ab9 */ /* 0x000fe20000000800 */
[----:B------:R-:W-:Y:S01]  /*08c0*/  @UP0 UMOV UR6, UR10 ;  /* 0x0000000a00060c82 */ /* 0x000fe20008000000 */
[----:B------:R-:W-:Y:S01]  /*08d0*/  @UP0 UMOV UR7, URZ ;  /* 0x0000003f00070c82 */ /* 0x000fe20008000000 */
[----:B------:R-:W-:Y:S01]  /*08e0*/  PLOP3.LUT P4, PT, PT, PT, UP0, 0x80, 0x0 ;  /* 0x000000000000781c */ /* 0x000fe20003f8f008 */
[----:B------:R-:W-:-:S03]  /*08f0*/  @UP0 UIMAD.WIDE.U32 UR14, UR13, UR14, UR6 ;  /* 0x0000000e0d0e02a5 */ /* 0x000fc6000f8e0006 */
[----:B------:R-:W-:Y:S01]  /*0900*/  @!UP0 ULDC UR7, c[0x0][0xc] ;  /* 0x0000030000078ab9 */ /* 0x000fe20000000800 */
[----:B------:R-:W-:Y:S01]  /*0910*/  @UP0 UMOV UR6, URZ ;  /* 0x0000003f00060c82 */ /* 0x000fe20008000000 */
[----:B------:R-:W-:Y:S01]  /*0920*/  @!UP0 UIMAD.WIDE.U32 UR4, UR10, UR7, UR4 ;  /* 0x000000070a0482a5 */ /* 0x000fe2000f8e0004 */
[----:B------:R-:W-:Y:S01]  /*0930*/  MOV R2, UR14 ;  /* 0x0000000e00027c02 */ /* 0x000fe20008000f00 */
[----:B------:R-:W-:Y:S02]  /*0940*/  @UP0 UIADD3 UR6, UR15, UR6, URZ ;  /* 0x000000060f060290 */ /* 0x000fe4000fffe03f */
[----:B------:R-:W-:Y:S02]  /*0950*/  IMAD.U32 R3, RZ, RZ, UR15 ;  /* 0x0000000fff037e24 */ /* 0x000fe4000f8e00ff */
[----:B------:R-:W-:Y:S01]  /*0960*/  IMAD.U32 R5, RZ, RZ, UR5 ;  /* 0x00000005ff057e24 */ /* 0x000fe2000f8e00ff */
[----:B------:R-:W-:Y:S01]  /*0970*/  MOV R4, UR4 ;  /* 0x0000000400047c02 */ /* 0x000fe20008000f00 */
[----:B------:R-:W-:Y:S01]  /*0980*/  @P0 IMAD.MOV.U32 R7, RZ, RZ, R2 ;  /* 0x000000ffff070224 */ /* 0x000fe200078e0002 */
[----:B------:R-:W-:Y:S01]  /*0990*/  @P3 MOV R6, UR6 ;  /* 0x0000000600063c02 */ /* 0x000fe20008000f00 */
[----:B------:R-:W-:Y:S01]  /*09a0*/  IMAD.U32 R2, RZ, RZ, UR4 ;  /* 0x00000004ff027e24 */ /* 0x000fe2000f8e00ff */
[----:B------:R-:W-:Y:S01]  /*09b0*/  @!P5 MOV R6, R5 ;  /* 0x000000050006d202 */ /* 0x000fe20000000f00 */
[----:B------:R-:W-:-:S02]  /*09c0*/  IMAD.U32 R3, RZ, RZ, UR5 ;  /* 0x00000005ff037e24 */ /* 0x000fc4000f8e00ff */
[----:B------:R-:W-:Y:S02]  /*09d0*/  @!P4 IMAD.MOV.U32 R7, RZ, RZ, R2 ;  /* 0x000000ffff07c224 */ /* 0x000fe400078e0002 */
[----:B------:R0:W-:Y:S04]  /*09e0*/  STL [R1+0x200], R6 ;  /* 0x0002000601007387 */ /* 0x0001e80000100800 */
[----:B------:R0:W-:Y:S01]  /*09f0*/  STL [R1+0x204], R7 ;  /* 0x0002040701007387 */ /* 0x0001e20000100800 */
[----:B------:R-:W-:Y:S05]  /*0a00*/  @!P2 BRA `(.L_x_5) ;  /* 0x00000000000ca947 */ /* 0x000fea0003800000 */
[----:B------:R-:W-:Y:S01]  /*0a10*/  UCGABAR_WAIT ;  /* 0x0000000000007dc7 */ /* 0x000fe20008000000 */
[----:B------:R-:W-:Y:S01]  /*0a20*/  CCTL.IVALL ;  /* 0x00000000ff00798f */ /* 0x000fe20002000000 */
[----:B------:R-:W-:Y:S05]  /*0a30*/  BRA `(.L_x_6) ;  /* 0x0000000000047947 */ /* 0x000fea0003800000 */
.L_x_5:
[----:B------:R-:W-:Y:S06]  /*0a40*/  BAR.SYNC.DEFER_BLOCKING 0x0 ;  /* 0x0000000000007b1d */ /* 0x000fec0000010000 */
.L_x_6:
[----:B------:R-:W-:Y:S05]  /*0a50*/  @!P1 BRA `(.L_x_7) ;  /* 0x0000016400409947 */ /* 0x000fea0003800000 */
[----:B------:R-:W-:-:S06]  /*0a60*/  UISETP.GT.U32.AND UP0, UPT, UR16, 0x1, UPT ;  /* 0x000000011000788c */ /* 0x000fcc000bf04070 */
[----:B------:R-:W-:-:S13]  /*0a70*/  PLOP3.LUT P0, PT, PT, PT, UP0, 0x80, 0x0 ;  /* 0x000000000000781c */ /* 0x000fda0003f0f008 */
[----:B------:R-:W-:Y:S05]  /*0a80*/  @P0 EXIT ;  /* 0x000000000000094d */ /* 0x000fea0003800000 */
[----:B------:R-:W-:Y:S01]  /*0a90*/  ULDC.64 UR4, c[0x0][0x650] ;  /* 0x0001940000047ab9 */ /* 0x000fe20000000a00 */
[----:B------:R-:W-:Y:S01]  /*0aa0*/  UMOV UR41, 0xffffffff ;  /* 0xffffffff00297882 */ /* 0x000fe20000000000 */
[----:B------:R-:W-:Y:S01]  /*0ab0*/  ISETP.GE.U32.AND P0, PT, R7, UR4, PT ;  /* 0x0000000407007c0c */ /* 0x000fe2000bf06070 */
[----:B------:R-:W-:Y:S01]  /*0ac0*/  UMOV UR42, 0xffffffff ;  /* 0xffffffff002a7882 */ /* 0x000fe20000000000 */
[----:B------:R-:W-:Y:S01]  /*0ad0*/  UMOV UR43, 0xffffffff ;  /* 0xffffffff002b7882 */ /* 0x000fe20000000000 */
[----:B------:R-:W-:Y:S02]  /*0ae0*/  PRMT R0, RZ, 0x7610, R0 ;  /* 0x00007610ff007816 */ /* 0x000fe40000000000 */
[----:B------:R-:W-:-:S13]  /*0af0*/  ISETP.GE.U32.AND.EX P0, PT, R6, UR5, PT, P0 ;  /* 0x0000000506007c0c */ /* 0x000fda000bf06100 */
[----:B------:R-:W-:Y:S05]  /*0b00*/  @P0 BRA `(.L_x_8) ;  /* 0x0000000400480947 */ /* 0x000fea0003800000 */
[----:B------:R-:W-:Y:S01]  /*0b10*/  ULDC.64 UR16, c[0x0][0x628] ;  /* 0x00018a0000107ab9 */ /* 0x000fe20000000a00 */
[C---:B------:R-:W-:Y:S01]  /*0b20*/  R2UR UR19, R7.reuse ;  /* 0x00000000071372ca */ /* 0x040fe200000e0000 */
[----:B------:R-:W-:Y:S01]  /*0b30*/  ULDC UR18, c[0x0][0x630] ;  /* 0x00018c0000127ab9 */ /* 0x000fe20000000800 */
[----:B------:R-:W-:Y:S02]  /*0b40*/  ISETP.NE.U32.AND P0, PT, RZ, UR16, PT ;  /* 0x00000010ff007c0c */ /* 0x000fe4000bf05070 */
[----:B------:R-:W-:Y:S02]  /*0b50*/  R2UR UR4, R7 ;  /* 0x00000000070472ca */ /* 0x000fe400000e0000 */
[----:B------:R-:W-:Y:S02]  /*0b60*/  ISETP.NE.AND.EX P0, PT, RZ, UR17, PT, P0 ;  /* 0x00000011ff007c0c */ /* 0x000fe4000bf05300 */
[----:B------:R-:W-:-:S11]  /*0b70*/  R2UR UR5, R6 ;  /* 0x00000000060572ca */ /* 0x000fd600000e0000 */
[----:B------:R-:W-:Y:S05]  /*0b80*/  @!P0 BRA `(.L_x_9) ;  /* 0x0000000000308947 */ /* 0x000fea0003800000 */
[----:B------:R-:W-:Y:S01]  /*0b90*/  R2UR UR4, R7 ;  /* 0x00000000070472ca */ /* 0x000fe200000e0000 */
[----:B------:R-:W-:Y:S01]  /*0ba0*/  ULDC UR9, c[0x0][0x634] ;  /* 0x00018d0000097ab9 */ /* 0x000fe20000000800 */
[----:B------:R-:W-:-:S11]  /*0bb0*/  R2UR UR13, R6 ;  /* 0x00000000060d72ca */ /* 0x000fd600000e0000 */
[----:B------:R-:W-:-:S04]  /*0bc0*/  UIADD3 UR9, UP0, UR4, UR9, URZ ;  /* 0x0000000904097290 */ /* 0x000fc8000ff1e03f */
[----:B------:R-:W-:-:S04]  /*0bd0*/  UIADD3.X UR13, URZ, UR13, URZ, UP0, !UPT ;  /* 0x0000000d3f0d7290 */ /* 0x000fc800087fe43f */
[----:B------:R-:W-:-:S04]  /*0be0*/  UIMAD.WIDE.U32 UR4, UR13, UR16, URZ ;  /* 0x000000100d0472a5 */ /* 0x000fc8000f8e003f */
[----:B------:R-:W-:Y:S02]  /*0bf0*/  UIMAD.WIDE.U32 UR6, UP0, UR9, UR17, UR4 ;  /* 0x00000011090672a5 */ /* 0x000fe4000f800004 */
[----:B------:R-:W-:Y:S02]  /*0c00*/  UIMAD.WIDE.U32 UR4, UR9, UR16, URZ ;  /* 0x00000010090472a5 */ /* 0x000fe4000f8e003f */
[----:B------:R-:W-:Y:S02]  /*0c10*/  UIADD3.X UR15, URZ, URZ, URZ, UP0, !UPT ;  /* 0x0000003f3f0f7290 */ /* 0x000fe400087fe43f */
[----:B------:R-:W-:Y:S01]  /*0c20*/  UIADD3 URZ, UP0, UR5, UR6, URZ ;  /* 0x00000006053f7290 */ /* 0x000fe2000ff1e03f */
[----:B------:R-:W-:-:S03]  /*0c30*/  UMOV UR14, UR7 ;  /* 0x00000007000e7c82 */ /* 0x000fc60008000000 */
[----:B------:R-:W-:-:S12]  /*0c40*/  UIMAD.WIDE.U32.X UR4, UR13, UR17, UR14, UP0 ;  /* 0x000000110d0472a5 */ /* 0x000fd800080e040e */
.L_x_9:
[----:B------:R-:W-:Y:S01]  /*0c50*/  USHF.R.U64 UR43, UR4, UR18, UR5 ;  /* 0x00000012042b7299 */ /* 0x000fe20008001205 */
[----:B------:R-:W-:Y:S01]  /*0c60*/  R2UR UR7, R6 ;  /* 0x00000000060772ca */ /* 0x000fe200000e0000 */
[----:B------:R-:W-:Y:S02]  /*0c70*/  USHF.R.U32.HI UR4, URZ, UR18, UR5 ;  /* 0x000000123f047299 */ /* 0x000fe40008011605 */
[----:B------:R-:W-:Y:S01]  /*0c80*/  UIADD3 UR5, UP0, URZ, -UR43, URZ ;  /* 0x8000002b3f057290 */ /* 0x000fe2000ff1e03f */
[----:B------:R-:W-:Y:S01]  /*0c90*/  ULDC.64 UR14, c[0x0][0x620] ;  /* 0x00018800000e7ab9 */ /* 0x000fe20000000a00 */
[----:B------:R-:W-:Y:S02]  /*0ca0*/  UMOV UR6, UR19 ;  /* 0x0000001300067c82 */ /* 0x000fe40008000000 */
[----:B------:R-:W-:Y:S01]  /*0cb0*/  UIADD3.X UR4, URZ, ~UR4, URZ, UP0, !UPT ;  /* 0x800000043f047290 */ /* 0x000fe200087fe43f */
[----:B------:R-:W-:Y:S01]  /*0cc0*/  ULDC UR9, c[0x0][0x618] ;  /* 0x0001860000097ab9 */ /* 0x000fe20000000800 */
[----:B------:R-:W-:-:S02]  /*0cd0*/  UIMAD UR12, UR11, UR12, UR10 ;  /* 0x0000000c0b0c72a4 */ /* 0x000fc4000f8e020a */
[----:B------:R-:W-:Y:S02]  /*0ce0*/  UIMAD UR4, UR4, UR14, URZ ;  /* 0x0000000e040472a4 */ /* 0x000fe4000f8e023f */
[----:B------:R-:W-:Y:S02]  /*0cf0*/  UIMAD.WIDE.U32 UR6, UR5, UR14, UR6 ;  /* 0x0000000e050672a5 */ /* 0x000fe4000f8e0006 */
[----:B------:R-:W-:Y:S01]  /*0d00*/  UIMAD UR4, UR5, UR15, UR4 ;  /* 0x0000000f050472a4 */ /* 0x000fe2000f8e0204 */
[----:B------:R-:W-:Y:S01]  /*0d10*/  ULDC UR10, c[0x0][0x608] ;  /* 0x00018200000a7ab9 */ /* 0x000fe20000000800 */
[----:B------:R-:W-:Y:S02]  /*0d20*/  ULDC UR18, c[0x0][0x658] ;  /* 0x0001960000127ab9 */ /* 0x000fe40000000800 */
[----:B------:R-:W-:Y:S01]  /*0d30*/  UIADD3 UR7, UR7, UR4, URZ ;  /* 0x0000000407077290 */ /* 0x000fe2000fffe03f */
[----:B------:R-:W-:Y:S02]  /*0d40*/  UMOV UR11, 0xffffffff ;  /* 0xffffffff000b7882 */ /* 0x000fe40000000000 */
[----:B------:R-:W-:Y:S01]  /*0d50*/  ULDC.64 UR4, c[0x0][0x640] ;  /* 0x0001900000047ab9 */ /* 0x000fe20000000a00 */
[----:B------:R-:W-:Y:S01]  /*0d60*/  USHF.R.U64 UR16, UR6, UR9, UR7 ;  /* 0x0000000906107299 */ /* 0x000fe20008001207 */
[----:B------:R-:W-:Y:S01]  /*0d70*/  ISETP.NE.U32.AND P0, PT, RZ, UR4, PT ;  /* 0x00000004ff007c0c */ /* 0x000fe2000bf05070 */
[----:B------:R-:W-:-:S02]  /*0d80*/  USHF.R.U32.HI UR7, URZ, UR9, UR7 ;  /* 0x000000093f077299 */ /* 0x000fc40008011607 */
[----:B------:R-:W-:Y:S01]  /*0d90*/  USHF.L.U32 UR6, UR11, UR18, URZ ;  /* 0x000000120b067299 */ /* 0x000fe2000800063f */
[----:B------:R-:W-:Y:S01]  /*0da0*/  ISETP.NE.AND.EX P0, PT, RZ, UR5, PT, P0 ;  /* 0x00000005ff007c0c */ /* 0x000fe2000bf05300 */
[----:B------:R-:W-:Y:S02]  /*0db0*/  USHF.R.U64 UR22, UR16, UR10, UR7 ;  /* 0x0000000a10167299 */ /* 0x000fe40008001207 */
[----:B------:R-:W-:Y:S02]  /*0dc0*/  USHF.R.U32.HI UR7, URZ, UR10, UR7 ;  /* 0x0000000a3f077299 */ /* 0x000fe40008011607 */
[----:B------:R-:W-:Y:S02]  /*0dd0*/  UISETP.NE.AND UP1, UPT, UR46, URZ, UPT ;  /* 0x0000003f2e00728c */ /* 0x000fe4000bf25270 */
[----:B------:R-:W-:Y:S01]  /*0de0*/  USHF.R.U64 UR23, UR22, UR18, UR7 ;  /* 0x0000001216177299 */ /* 0x000fe20008001207 */
[----:B------:R-:W-:Y:S01]  /*0df0*/  ULDC UR17, c[0x0][0x600] ;  /* 0x0001800000117ab9 */ /* 0x000fe20000000800 */
[----:B------:R-:W-:-:S02]  /*0e00*/  ULOP3.LUT UR13, URZ, UR6, URZ, 0x33, !UPT ;  /* 0x000000063f0d7292 */ /* 0x000fc4000f8e333f */
[----:B------:R-:W-:Y:S02]  /*0e10*/  UIADD3 UR15, UR17, -0x1, URZ ;  /* 0xffffffff110f7890 */ /* 0x000fe4000fffe03f */
[----:B------:R-:W-:Y:S02]  /*0e20*/  USEL UR12, UR8, UR12, !UP1 ;  /* 0x0000000c080c7287 */ /* 0x000fe4000c800000 */
[----:B------:R-:W-:Y:S01]  /*0e30*/  USHF.R.U32.HI UR7, URZ, UR18, UR7 ;  /* 0x000000123f077299 */ /* 0x000fe20008011607 */
[----:B------:R-:W-:Y:S01]  /*0e40*/  ULDC UR19, c[0x0][0x648] ;  /* 0x0001920000137ab9 */ /* 0x000fe20000000800 */
[----:B------:R-:W-:Y:S01]  /*0e50*/  ULDC UR20, c[0x0][0x638] ;  /* 0x00018e0000147ab9 */ /* 0x000fe20000000800 */
[----:B------:R-:W-:Y:S01]  /*0e60*/  UMOV UR21, 0x1 ;  /* 0x0000000100157882 */ /* 0x000fe20000000000 */
[----:B------:R-:W-:Y:S01]  /*0e70*/  UMOV UR6, UR23 ;  /* 0x0000001700067c82 */ /* 0x000fe20008000000 */
[----:B------:R-:W-:Y:S07]  /*0e80*/  @!P0 BRA `(.L_x_10) ;  /* 0x0000000000308947 */ /* 0x000fee0003800000 */
[----:B------:R-:W-:Y:S02]  /*0e90*/  ULDC UR10, c[0x0][0x64c] ;  /* 0x00019300000a7ab9 */ /* 0x000fe40000000800 */
        /* <DEDUP_REMOVED lines=8> */
[----:B------:R-:W-:-:S07]  /*0f20*/  UIMAD.WIDE.U32.X UR4, UR14, UR5, UR10, UP0 ;  /* 0x000000050e0472a5 */ /* 0x000fce00080e040a */
[----:B------:R-:W-:Y:S01]  /*0f30*/  UMOV UR6, UR4 ;  /* 0x0000000400067c82 */ /* 0x000fe20008000000 */
[----:B------:R-:W-:-:S05]  /*0f40*/  UMOV UR7, UR5 ;  /* 0x0000000500077c82 */ /* 0x000fca0008000000 */
.L_x_10:
[----:B------:R-:W-:Y:S01]  /*0f50*/  USHF.R.U64 UR5, UR6, UR19, UR7 ;  /* 0x0000001306057299 */ /* 0x000fe20008001207 */
[----:B------:R-:W-:Y:S01]  /*0f60*/  IMAD.MOV.U32 R0, RZ, RZ, 0x1 ;  /* 0x00000001ff007424 */ /* 0x000fe200078e00ff */
[----:B------:R-:W-:Y:S02]  /*0f70*/  USHF.L.U32 UR4, UR21, UR18, URZ ;  /* 0x0000001215047299 */ /* 0x000fe4000800063f */
[----:B------:R-:W-:Y:S02]  /*0f80*/  ULOP3.LUT UR13, UR22, UR13, URZ, 0xc0, !UPT ;  /* 0x0000000d160d7292 */ /* 0x000fe4000f8ec03f */
[----:B------:R-:W-:Y:S02]  /*0f90*/  UIADD3 UR6, -UR5, URZ, URZ ;  /* 0x0000003f05067290 */ /* 0x000fe4000fffe13f */
[----:B------:R-:W-:Y:S02]  /*0fa0*/  UIMAD UR13, UR4, UR5, UR13 ;  /* 0x00000005040d72a4 */ /* 0x000fe4000f8e020d */
[----:B------:R-:W-:-:S02]  /*0fb0*/  ULOP3.LUT UR15, UR16, UR15, URZ, 0xc0, !UPT ;  /* 0x0000000f100f7292 */ /* 0x000fc4000f8ec03f */
[----:B------:R-:W-:Y:S01]  /*0fc0*/  UIMAD UR4, UR6, UR20, UR23 ;  /* 0x00000014060472a4 */ /* 0x000fe2000f8e0217 */
[----:B------:R-:W-:Y:S01]  /*0fd0*/  ULDC UR5, c[0x0][0x610] ;  /* 0x0001840000057ab9 */ /* 0x000fe20000000800 */
[----:B------:R-:W-:Y:S02]  /*0fe0*/  UISETP.NE.AND UP0, UPT, UR46, URZ, UPT ;  /* 0x0000003f2e00728c */ /* 0x000fe4000bf05270 */
[----:B------:R-:W-:Y:S02]  /*0ff0*/  UIMAD UR12, UR13, UR5, UR12 ;  /* 0x000000050d0c72a4 */ /* 0x000fe4000f8e020c */
[----:B------:R-:W-:-:S04]  /*1000*/  UIMAD UR4, UR4, UR17, UR15 ;  /* 0x00000011040472a4 */ /* 0x000fc8000f8e020f */
[----:B------:R-:W-:Y:S02]  /*1010*/  USEL UR42, UR4, UR12, !UP0 ;  /* 0x0000000c042a7287 */ /* 0x000fe4000c000000 */
[----:B------:R-:W-:-:S12]  /*1020*/  USEL UR41, UR12, UR4, !UP0 ;  /* 0x000000040c297287 */ /* 0x000fd8000c000000 */
.L_x_8:
[----:B------:R-:W-:-:S08]  /*1030*/  NOP ;  /* 0x0000000000007918 */ /* 0x000fd00000000000 */
[----:B------:R-:W1:Y:S02]  /*1040*/  USETMAXREG.TRY_ALLOC.CTAPOOL UP0, 0xf0 ;  /* 0x000000f0000079c8 */ /* 0x000e640008000600 */
[----:B-1----:R-:W-:-:S13]  /*1050*/  PLOP3.LUT P0, PT, PT, PT, UP0, 0x80, 0x0 ;  /* 0x000000000000781c */ /* 0x002fda0003f0f008 */
[----:B------:R-:W-:Y:S05]  /*1060*/  @!P0 BRA `(.L_x_8) ;  /* 0xfffffffc00f08947 */ /* 0x000fea000383ffff */
[----:B------:R-:W-:Y:S01]  /*1070*/  ULDC.64 UR4, c[0x0][0x598] ;  /* 0x0001660000047ab9 */ /* 0x000fe20000000a00 */
[----:B------:R-:W-:Y:S01]  /*1080*/  ULDC.64 UR36, c[0x0][0x208] ;  /* 0x0000820000247ab9 */ /* 0x000fe20000000a00 */
[----:B------:R-:W-:-:S04]  /*1090*/  ISETP.NE.U32.AND P0, PT, RZ, UR4, PT ;  /* 0x00000004ff007c0c */ /* 0x000fc8000bf05070 */
[----:B------:R-:W-:-:S13]  /*10a0*/  ISETP.NE.AND.EX P0, PT, RZ, UR5, PT, P0 ;  /* 0x00000005ff007c0c */ /* 0x000fda000bf05300 */
[----:B------:R-:W-:Y:S05]  /*10b0*/  @!P0 BRA `(.L_x_11) ;  /* 0x00000000001c8947 */ /* 0x000fea0003800000 */
[----:B------:R-:W1:Y:S02]  /*10c0*/  LDC.64 R2, c[0x0][0x598] ;  /* 0x00016600ff027b82 */ /* 0x000e640000000a00 */
[----:B-1----:R-:W2:Y:S02]  /*10d0*/  LDG.E.64 R2, desc[UR36][R2.64] ;  /* 0x0000002402027981 */ /* 0x002ea4000c1e1b00 */
[----:B--2---:R-:W-:-:S04]  /*10e0*/  ISETP.NE.U32.AND P0, PT, R2, RZ, PT ;  /* 0x000000ff0200720c */ /* 0x004fc80003f05070 */
[----:B------:R-:W-:-:S13]  /*10f0*/  ISETP.NE.AND.EX P0, PT, R3, RZ, PT, P0 ;  /* 0x000000ff0300720c */ /* 0x000fda0003f05300 */
[----:B------:R-:W-:Y:S05]  /*1100*/  @!P0 BRA `(.L_x_11) ;  /* 0x0000000000088947 */ /* 0x000fea0003800000 */
[----:B------:R1:W5:Y:S01]  /*1110*/  LD.E R17, desc[UR36][R2.64] ;  /* 0x0000002402117980 */ /* 0x000362000c101900 */
[----:B------:R-:W-:Y:S05]  /*1120*/  BRA `(.L_x_12) ;  /* 0x0000000000247947 */ /* 0x000fea0003800000 */
.L_x_11:
[----:B------:R-:W-:Y:S02]  /*1130*/  ULDC.64 UR4, c[0x0][0x588] ;  /* 0x0001620000047ab9 */ /* 0x000fe40000000a00 */
[----:B------:R-:W-:-:S04]  /*1140*/  ISETP.NE.U32.AND P0, PT, RZ, UR4, PT ;  /* 0x00000004ff007c0c */ /* 0x000fc8000bf05070 */
[----:B------:R-:W-:-:S13]  /*1150*/  ISETP.NE.AND.EX P0, PT, RZ, UR5, PT, P0 ;  /* 0x00000005ff007c0c */ /* 0x000fda000bf05300 */
[----:B------:R-:W-:Y:S05]  /*1160*/  @!P0 BRA `(.L_x_13) ;  /* 0x00000000000c8947 */ /* 0x000fea0003800000 */
[----:B------:R-:W1:Y:S02]  /*1170*/  LDC.64 R2, c[0x0][0x588] ;  /* 0x00016200ff027b82 */ /* 0x000e640000000a00 */
[----:B-1----:R2:W5:Y:S01]  /*1180*/  LDG.E R17, desc[UR36][R2.64] ;  /* 0x0000002402117981 */ /* 0x002562000c1e1900 */
[----:B------:R-:W-:Y:S05]  /*1190*/  BRA `(.L_x_12) ;  /* 0x0000000000087947 */ /* 0x000fea0003800000 */
.L_x_13:
[----:B------:R-:W-:Y:S02]  /*11a0*/  ULDC UR4, c[0x0][0x580] ;  /* 0x0001600000047ab9 */ /* 0x000fe40000000800 */
[----:B------:R-:W-:-:S07]  /*11b0*/  IMAD.U32 R17, RZ, RZ, UR4 ;  /* 0x00000004ff117e24 */ /* 0x000fce000f8e00ff */
.L_x_12:
[----:B------:R-:W-:Y:S02]  /*11c0*/  ULDC.64 UR4, c[0x0][0x5a0] ;  /* 0x0001680000047ab9 */ /* 0x000fe40000000a00 */
[----:B------:R-:W-:-:S04]  /*11d0*/  ISETP.NE.U32.AND P0, PT, RZ, UR4, PT ;  /* 0x00000004ff007c0c */ /* 0x000fc8000bf05070 */
[----:B------:R-:W-:-:S13]  /*11e0*/  ISETP.NE.AND.EX P0, PT, RZ, UR5, PT, P0 ;  /* 0x00000005ff007c0c */ /* 0x000fda000bf05300 */
[----:B------:R-:W-:Y:S05]  /*11f0*/  @!P0 BRA `(.L_x_14) ;  /* 0x00000000001c8947 */ /* 0x000fea0003800000 */
[----:B-12---:R-:W1:Y:S02]  /*1200*/  LDC.64 R2, c[0x0][0x5a0] ;  /* 0x00016800ff027b82 */ /* 0x006e640000000a00 */
[----:B-1----:R-:W2:Y:S02]  /*1210*/  LDG.E.64 R2, desc[UR36][R2.64] ;  /* 0x0000002402027981 */ /* 0x002ea4000c1e1b00 */
[----:B--2---:R-:W-:-:S04]  /*1220*/  ISETP.NE.U32.AND P0, PT, R2, RZ, PT ;  /* 0x000000ff0200720c */ /* 0x004fc80003f05070 */
[----:B------:R-:W-:-:S13]  /*1230*/  ISETP.NE.AND.EX P0, PT, R3, RZ, PT, P0 ;  /* 0x000000ff0300720c */ /* 0x000fda0003f05300 */
[----:B------:R-:W-:Y:S05]  /*1240*/  @!P0 BRA `(.L_x_14) ;  /* 0x0000000000088947 */ /* 0x000fea0003800000 */
[----:B------:R1:W5:Y:S01]  /*1250*/  LD.E R18, desc[UR36][R2.64] ;  /* 0x0000002402127980 */ /* 0x000362000c101900 */
[----:B------:R-:W-:Y:S05]  /*1260*/  BRA `(.L_x_15) ;  /* 0x0000000000247947 */ /* 0x000fea0003800000 */
.L_x_14:
[----:B------:R-:W-:Y:S02]  /*1270*/  ULDC.64 UR4, c[0x0][0x590] ;  /* 0x0001640000047ab9 */ /* 0x000fe40000000a00 */
[----:B------:R-:W-:-:S04]  /*1280*/  ISETP.NE.U32.AND P0, PT, RZ, UR4, PT ;  /* 0x00000004ff007c0c */ /* 0x000fc8000bf05070 */
[----:B------:R-:W-:-:S13]  /*1290*/  ISETP.NE.AND.EX P0, PT, RZ, UR5, PT, P0 ;  /* 0x00000005ff007c0c */ /* 0x000fda000bf05300 */
[----:B------:R-:W-:Y:S05]  /*12a0*/  @!P0 BRA `(.L_x_16) ;  /* 0x00000000000c8947 */ /* 0x000fea0003800000 */
[----:B-12---:R-:W1:Y:S02]  /*12b0*/  LDC.64 R2, c[0x0][0x590] ;  /* 0x00016400ff027b82 */ /* 0x006e640000000a00 */
[----:B-1----:R2:W5:Y:S01]  /*12c0*/  LDG.E R18, desc[UR36][R2.64] ;  /* 0x0000002402127981 */ /* 0x002562000c1e1900 */
[----:B------:R-:W-:Y:S05]  /*12d0*/  BRA `(.L_x_15) ;  /* 0x0000000000087947 */ /* 0x000fea0003800000 */
.L_x_16:
[----:B------:R-:W-:Y:S02]  /*12e0*/  ULDC UR4, c[0x0][0x584] ;  /* 0x0001610000047ab9 */ /* 0x000fe40000000800 */
[----:B------:R-:W-:-:S07]  /*12f0*/  MOV R18, UR4 ;  /* 0x0000000400127c02 */ /* 0x000fce0008000f00 */
.L_x_15:
[----:B------:R-:W-:-:S13]  /*1300*/  LOP3.LUT P0, RZ, R0, 0xff, RZ, 0xc0, !PT ;  /* 0x000000ff00ff7812 */ /* 0x000fda000780c0ff */
[----:B------:R-:W-:Y:S05]  /*1310*/  @!P0 EXIT ;  /* 0x000000000000894d */ /* 0x000fea0003800000 */
[----:B------:R-:W-:Y:S01]  /*1320*/  ULDC UR4, c[0x0][0x28c] ;  /* 0x0000a30000047ab9 */ /* 0x000fe20000000800 */
[----:B------:R-:W-:Y:S01]  /*1330*/  UMOV UR38, URZ ;  /* 0x0000003f00267c82 */ /* 0x000fe20008000000 */
[----:B------:R-:W-:Y:S01]  /*1340*/  UIADD3 UR4, UR4, 0x7f, URZ ;  /* 0x0000007f04047890 */ /* 0x000fe2000fffe03f */
[----:B------:R-:W-:-:S03]  /*1350*/  UMOV UR39, URZ ;  /* 0x0000003f00277c82 */ /* 0x000fc60008000000 */
[----:B------:R-:W-:-:S04]  /*1360*/  USHF.R.S32.HI UR5, URZ, 0x1f, UR4 ;  /* 0x0000001f3f057899 */ /* 0x000fc80008011404 */
[----:B------:R-:W-:-:S04]  /*1370*/  ULEA.HI UR5, UR5, UR4, URZ, 0x7 ;  /* 0x0000000405057291 */ /* 0x000fc8000f8f383f */
[----:B------:R-:W-:-:S12]  /*1380*/  USHF.R.S32.HI UR44, URZ, 0x7, UR5 ;  /* 0x000000073f2c7899 */ /* 0x000fd80008011405 */
.L_x_552:
[----:B------:R-:W3:Y:S01]  /*1390*/  S2R R0, SR_TID.X ;  /* 0x0000000000007919 */ /* 0x000ee20000002100 */
[----:B----4-:R-:W4:Y:S01]  /*13a0*/  S2UR UR7, SR_CgaCtaId ;  /* 0x00000000000779c3 */ /* 0x010f220000008800 */
[----:B------:R-:W-:Y:S02]  /*13b0*/  UMOV UR6, 0x400 ;  /* 0x0000040000067882 */ /* 0x000fe40000000000 */
[----:B----4-:R-:W-:Y:S01]  /*13c0*/  ULEA UR6, UR7, UR6, 0x18 ;  /* 0x0000000607067291 */ /* 0x010fe2000f8ec03f */
[----:B---3--:R-:W-:-:S04]  /*13d0*/  LOP3.LUT R0, R0, 0x80, RZ, 0xc0, !PT ;  /* 0x0000008000007812 */ /* 0x008fc800078ec0ff */
[----:B------:R-:W-:-:S06]  /*13e0*/  SHF.R.U32.HI R0, RZ, 0x7, R0 ;  /* 0x00000007ff007819 */ /* 0x000fcc0000011600 */
[----:B------:R-:W3:Y:S02]  /*13f0*/  SHFL.IDX PT, R0, R0, RZ, 0x1f ;  /* 0x00001fff00007589 */ /* 0x000ee400000e0000 */
[----:B---3--:R-:W-:-:S13]  /*1400*/  R2UR UR4, R0 ;  /* 0x00000000000472ca */ /* 0x008fda00000e0000 */
[----:B------:R-:W-:-:S04]  /*1410*/  ULEA.HI UR5, UR4, UR4, URZ, 0x1 ;  /* 0x0000000404057291 */ /* 0x000fc8000f8f083f */
[----:B------:R-:W-:-:S04]  /*1420*/  ULOP3.LUT UR5, UR5, 0x7fffe, URZ, 0xc0, !UPT ;  /* 0x0007fffe05057892 */ /* 0x000fc8000f8ec03f */
[----:B------:R-:W-:-:S03]  /*1430*/  UIADD3 UR5, UR4, -UR5, URZ ;  /* 0x8000000504057290 */ /* 0x000fc6000fffe03f */
[----:B------:R-:W-:Y:S01]  /*1440*/  ULDC UR4, c[0x0][0x28c] ;  /* 0x0000a30000047ab9 */ /* 0x000fe20000000800 */
[----:B------:R-:W-:Y:S01]  /*1450*/  ULEA UR5, UR5, UR6, 0xd ;  /* 0x0000000605057291 */ /* 0x000fe2000f8e683f */
[----:B------:R-:W-:-:S03]  /*1460*/  ISETP.LT.AND P0, PT, RZ, UR4, PT ;  /* 0x00000004ff007c0c */ /* 0x000fc6000bf01270 */
[----:B------:R-:W-:-:S04]  /*1470*/  UIADD3 UR5, UR5, 0x100, URZ ;  /* 0x0000010005057890 */ /* 0x000fc8000fffe03f */
[----:B------:R-:W-:-:S04]  /*1480*/  USHF.R.U32.HI UR5, URZ, 0x4, UR5 ;  /* 0x000000043f057899 */ /* 0x000fc80008011605 */
[----:B------:R-:W-:-:S04]  /*1490*/  ULOP3.LUT UR5, UR5, 0x3fff, URZ, 0xc0, !UPT ;  /* 0x00003fff05057892 */ /* 0x000fc8000f8ec03f */
[----:B------:R-:W-:Y:S01]  /*14a0*/  ULOP3.LUT UR45, UR5, 0x10000, URZ, 0xfc, !UPT ;  /* 0x00010000052d7892 */ /* 0x000fe2000f8efc3f */
[----:B0-2---:R-:W-:Y:S11]  /*14b0*/  @P0 BRA `(.L_x_17) ;  /* 0x0000000000400947 */ /* 0x005ff60003800000 */
[----:B------:R-:W-:Y:S01]  /*14c0*/  MOV R0, 0x0 ;  /* 0x0000000000007802 */ /* 0x000fe20000000f00 */
[----:B------:R-:W-:Y:S01]  /*14d0*/  ULDC.64 UR4, c[0x4][0x68] ;  /* 0x01001a0000047ab9 */ /* 0x000fe20000000a00 */
[----:B------:R-:W-:Y:S01]  /*14e0*/  ULDC.64 UR6, c[0x4][0x8] ;  /* 0x0100020000067ab9 */ /* 0x000fe20000000a00 */
[----:B------:R-:W-:Y:S01]  /*14f0*/  IMAD.U32 R4, RZ, RZ, UR4 ;  /* 0x00000004ff047e24 */ /* 0x000fe2000f8e00ff */
[----:B-12---:R1:W2:Y:S01]  /*1500*/  LDC.64 R2, c[0x4][R0] ;  /* 0x0100000000027b82 */ /* 0x0062a20000000a00 */
[----:B------:R-:W-:Y:S01]  /*1510*/  IMAD.U32 R5, RZ, RZ, UR5 ;  /* 0x00000005ff057e24 */ /* 0x000fe2000f8e00ff */
[----:B------:R-:W-:Y:S01]  /*1520*/  ULDC.64 UR4, c[0x4][0x70] ;  /* 0x01001c0000047ab9 */ /* 0x000fe20000000a00 */
[----:B------:R-:W-:Y:S01]  /*1530*/  IMAD.U32 R10, RZ, RZ, UR6 ;  /* 0x00000006ff0a7e24 */ /* 0x000fe2000f8e00ff */
[----:B0-----:R-:W-:Y:S01]  /*1540*/  MOV R6, UR4 ;  /* 0x0000000400067c02 */ /* 0x001fe20008000f00 */
[----:B------:R-:W-:Y:S01]  /*1550*/  IMAD.U32 R7, RZ, RZ, UR5 ;  /* 0x00000005ff077e24 */ /* 0x000fe2000f8e00ff */
[----:B------:R-:W-:Y:S01]  /*1560*/  MOV R11, UR7 ;  /* 0x00000007000b7c02 */ /* 0x000fe20008000f00 */
[----:B------:R-:W-:Y:S01]  /*1570*/  IMAD.MOV.U32 R8, RZ, RZ, 0x1e1 ;  /* 0x000001e1ff087424 */ /* 0x000fe200078e00ff */
[----:B------:R-:W-:Y:S01]  /*1580*/  MOV R13, RZ ;  /* 0x000000ff000d7202 */ /* 0x000fe20000000f00 */
[----:B-1----:R-:W-:-:S07]  /*1590*/  IMAD.MOV.U32 R12, RZ, RZ, 0x1 ;  /* 0x00000001ff0c7424 */ /* 0x002fce00078e00ff */
[----:B------:R-:W-:-:S07]  /*15a0*/  LEPC R20, `(.L_x_17) ;  /* 0x000000001014794e */ /* 0x000fce0000000000 */
[----:B--2--5:R-:W-:Y:S05]  /*15b0*/  CALL.ABS.NOINC R2 ;  /* 0x0000000002007343 */ /* 0x024fea0003c00000 */
.L_x_17:
[----:B------:R-:W-:-:S06]  /*15c0*/  ULOP3.LUT UR4, UR40, 0x1, URZ, 0xfc, !UPT ;  /* 0x0000000128047892 */ /* 0x000fcc000f8efc3f */
[----:B------:R-:W-:-:S05]  /*15d0*/  IMAD.U32 R0, RZ, RZ, UR4 ;  /* 0x00000004ff007e24 */ /* 0x000fca000f8e00ff */
[----:B------:R-:W-:-:S13]  /*15e0*/  ISETP.NE.AND P0, PT, R0, 0x3, PT ;  /* 0x000000030000780c */ /* 0x000fda0003f05270 */
[----:B------:R-:W-:Y:S05]  /*15f0*/  @!P0 BRA `(.L_x_18) ;  /* 0x0000000000048947 */ /* 0x000fea0003800000 */
[----:B------:R-:W-:Y:S01]  /*1600*/  BPT.TRAP 0x1 ;  /* 0x000000040000795c */ /* 0x000fe20000300000 */
.L_x_18:
[----:B------:R-:W3:Y:S01]  /*1610*/  S2UR UR5, SR_CgaCtaId ;  /* 0x00000000000579c3 */ /* 0x000ee20000008800 */
[----:B------:R-:W-:Y:S01]  /*1620*/  UMOV UR4, 0x400 ;  /* 0x0000040000047882 */ /* 0x000fe20000000000 */
[----:B-12---:R-:W-:Y:S01]  /*1630*/  IMAD.U32 R3, RZ, RZ, UR39 ;  /* 0x00000027ff037e24 */ /* 0x006fe2000f8e00ff */
[----:B------:R-:W-:-:S04]  /*1640*/  MOV R2, UR38 ;  /* 0x0000002600027c02 */ /* 0x000fc80008000f00 */
[----:B------:R-:W-:Y:S01]  /*1650*/  SHF.L.U32 R2, R2, 0x1f, RZ ;  /* 0x0000001f02027819 */ /* 0x000fe200000006ff */
[----:B---3--:R-:W-:-:S06]  /*1660*/  ULEA UR4, UR5, UR4, 0x18 ;  /* 0x0000000405047291 */ /* 0x008fcc000f8ec03f */
[----:B------:R-:W-:-:S04]  /*1670*/  IMAD.U32 R0, RZ, RZ, UR4 ;  /* 0x00000004ff007e24 */ /* 0x000fc8000f8e00ff */
[----:B------:R-:W-:-:S04]  /*1680*/  IMAD R3, R3, 0x8, R0 ;  /* 0x0000000803037824 */ /* 0x000fc800078e0200 */
[----:B------:R1:W2:Y:S01]  /*1690*/  SYNCS.PHASECHK.TRANS64.TRYWAIT P1, [R3+URZ], R2 ;  /* 0x00000002030075a7 */ /* 0x0002a2000802017f */
[----:B------:R-:W-:Y:S05]  /*16a0*/  @!P0 BRA `(.L_x_19) ;  /* 0x0000000000048947 */ /* 0x000fea0003800000 */
[----:B------:R-:W-:Y:S01]  /*16b0*/  BPT.TRAP 0x1 ;  /* 0x000000040000795c */ /* 0x000fe20000300000 */
.L_x_19:
[----:B--2---:R-:W-:Y:S05]  /*16c0*/  @P1 BRA `(.L_x_20) ;  /* 0x0000000000081947 */ /* 0x004fea0003800000 */
[----:B------:R-:W2:Y:S02]  /*16d0*/  SYNCS.PHASECHK.TRANS64.TRYWAIT P1, [R3+URZ], R2 ;  /* 0x00000002030075a7 */ /* 0x000ea4000802017f */
[----:B--2---:R-:W-:Y:S05]  /*16e0*/  @!P1 BRA `(.L_x_21) ;  /* 0x0000017000049947 */ /* 0x004fea0003800000 */
.L_x_20:
[----:B------:R-:W-:-:S04]  /*16f0*/  UISETP.LT.AND UP0, UPT, UR44, 0x1, UPT ;  /* 0x000000012c00788c */ /* 0x000fc8000bf01270 */
[----:B------:R-:W-:-:S06]  /*1700*/  USEL UR4, UR44, 0x1, UP0 ;  /* 0x000000012c047887 */ /* 0x000fcc0008000000 */
[----:B-12---:R-:W-:Y:S01]  /*1710*/  MOV R2, UR4 ;  /* 0x0000000400027c02 */ /* 0x006fe20008000f00 */
[----:B------:R-:W-:Y:S05]  /*1720*/  WARPSYNC.ALL ;  /* 0x0000000000007948 */ /* 0x000fea0003800000 */
[----:B------:R-:W-:-:S04]  /*1730*/  IADD3 R2, -R2, UR44, RZ ;  /* 0x0000002c02027c10 */ /* 0x000fc8000fffe1ff */
[----:B------:R-:W-:Y:S02]  /*1740*/  ISETP.GE.AND P1, PT, R2, 0x1, PT ;  /* 0x000000010200780c */ /* 0x000fe40003f26270 */
[----:B------:R-:W-:Y:S01]  /*1750*/  R2UR UR4, R0 ;  /* 0x00000000000472ca */ /* 0x000fe200000e0000 */
[----:B------:R-:W-:Y:S01]  /*1760*/  ULEA UR5, UR39, UR45, 0xb ;  /* 0x0000002d27057291 */ /* 0x000fe2000f8e583f */
[----:B------:R-:W-:Y:S01]  /*1770*/  WARPGROUP.ARRIVE ;  /* 0x00000000000079c5 */ /* 0x000fe20000000000 */
[----:B------:R-:W-:Y:S01]  /*1780*/  UMOV UR9, 0x40000040 ;  /* 0x4000004000097882 */ /* 0x000fe20000000000 */
[----:B------:R-:W-:Y:S01]  /*1790*/  UMOV UR11, 0x40000040 ;  /* 0x40000040000b7882 */ /* 0x000fe20000000000 */
[----:B------:R-:W-:Y:S03]  /*17a0*/  STL [R1+0x2cc], R19 ;  /* 0x0002cc1301007387 */ /* 0x000fe60000100800 */
[----:B------:R-:W-:Y:S01]  /*17b0*/  UMOV UR8, UR5 ;  /* 0x0000000500087c82 */ /* 0x000fe20008000000 */
[----:B-----5:R-:W-:Y:S04]  /*17c0*/  STL [R1+0x2c8], R18 ;  /* 0x0002c81201007387 */ /* 0x020fe80000100800 */
[----:B------:R-:W-:Y:S01]  /*17d0*/  UIADD3 UR4, UR4, 0x18100, URZ ;  /* 0x0001810004047890 */ /* 0x000fe2000fffe03f */
[----:B------:R1:W-:Y:S03]  /*17e0*/  STL [R1+0x2c4], R17 ;  /* 0x0002c41101007387 */ /* 0x0003e60000100800 */
[----:B------:R-:W-:Y:S01]  /*17f0*/  USHF.R.U32.HI UR4, URZ, 0x4, UR4 ;  /* 0x000000043f047899 */ /* 0x000fe20008011604 */
[----:B------:R-:W-:Y:S03]  /*1800*/  STL [R1+0x2c0], R16 ;  /* 0x0002c01001007387 */ /* 0x000fe60000100800 */
[----:B------:R-:W-:Y:S01]  /*1810*/  ULOP3.LUT UR4, UR4, 0x3fff, URZ, 0xc0, !UPT ;  /* 0x00003fff04047892 */ /* 0x000fe2000f8ec03f */
[----:B------:R2:W-:Y:S03]  /*1820*/  STL [R1+0x2bc], R2 ;  /* 0x0002bc0201007387 */ /* 0x0005e60000100800 */
[----:B------:R-:W-:Y:S01]  /*1830*/  ULOP3.LUT UR4, UR4, 0x10000, URZ, 0xfc, !UPT ;  /* 0x0001000004047892 */ /* 0x000fe2000f8efc3f */
[----:B------:R3:W-:Y:S03]  /*1840*/  STL [R1+0x2d0], R0 ;  /* 0x0002d00001007387 */ /* 0x0007e60000100800 */
[----:B------:R-:W-:-:S07]  /*1850*/  ULEA UR6, UR39, UR4, 0xb ;  /* 0x0000000427067291 */ /* 0x000fce000f8e583f */
[----:B------:R-:W-:Y:S02]  /*1860*/  UMOV UR10, UR6 ;  /* 0x00000006000a7c82 */ /* 0x000fe40008000000 */
[----:B------:R-:W-:Y:S01]  /*1870*/  IGMMA.64x256x32.S8.S8 R24, gdesc[UR8], RZ, !UPT, gsb0 ;  /* 0x06600000081879f1 */ /* 0x000fe2000c0410ff */
[----:B------:R-:W-:Y:S01]  /*1880*/  UIADD3 UR8, UR5, 0x400, URZ ;  /* 0x0000040005087890 */ /* 0x000fe2000fffe03f */
[----:B------:R-:W-:Y:S01]  /*1890*/  UMOV UR9, 0x40000040 ;  /* 0x4000004000097882 */ /* 0x000fe20000000000 */
[----:B------:R-:W-:Y:S02]  /*18a0*/  WARPGROUP.DEPBAR.LE gsb0, 0x0 ;  /* 0x00008000000079c5 */ /* 0x000fe40000010000 */
[----:B------:R-:W-:Y:S01]  /*18b0*/  STL.64 [R1], R24 ;  /* 0x0000001801007387 */ /* 0x000fe20000100a00 */
[----:B------:R-:W-:Y:S01]  /*18c0*/  IMAD.MOV.U32 R235, RZ, RZ, R46 ;  /* 0x000000ffffeb7224 */ /* 0x000fe200078e002e */
[----:B------:R-:W-:Y:S01]  /*18d0*/  MOV R233, R48 ;  /* 0x0000003000e97202 */ /* 0x000fe20000000f00 */
[----:B------:R-:W-:Y:S01]  /*18e0*/  IMAD.MOV.U32 R234, RZ, RZ, R47 ;  /* 0x000000ffffea7224 */ /* 0x000fe200078e002f */
[----:B------:R-:W-:Y:S01]  /*18f0*/  STL.64 [R1+0x8], R26 ;  /* 0x0000081a01007387 */ /* 0x000fe20000100a00 */
        /* <DEDUP_REMOVED lines=73> */
[----:B-1----:R-:W-:Y:S01]  /*1d90*/  MOV R17, R135 ;  /* 0x0000008700117202 */ /* 0x002fe20000000f00 */
        /* <DEDUP_REMOVED lines=9> */
[----:B--2---:R-:W-:Y:S01]  /*1e30*/  MOV R2, R150 ;  /* 0x0000009600027202 */ /* 0x004fe20000000f00 */
[----:B------:R-:W-:Y:S01]  /*1e40*/  IMAD.MOV.U32 R196, RZ, RZ, R112 ;  /* 0x000000ffffc47224 */ /* 0x000fe200078e0070 */
[----:B------:R1:W-:Y:S01]  /*1e50*/  STL.64 [R1+0x50], R44 ;  /* 0x0000502c01007387 */ /* 0x0003e20000100a00 */
[----:B------:R-:W-:-:S02]  /*1e60*/  IMAD.MOV.U32 R197, RZ, RZ, R113 ;  /* 0x000000ffffc57224 */ /* 0x000fc400078e0071 */
[----:B------:R-:W-:Y:S01]  /*1e70*/  IMAD.MOV.U32 R199, RZ, RZ, R115 ;  /* 0x000000ffffc77224 */ /* 0x000fe200078e0073 */
[----:B------:R-:W-:Y:S01]  /*1e80*/  STL [R1+0x588], R155 ;  /* 0x0005889b01007387 */ /* 0x000fe20000100800 */
[----:B------:R-:W-:Y:S02]  /*1e90*/  IMAD.MOV.U32 R200, RZ, RZ, R116 ;  /* 0x000000ffffc87224 */ /* 0x000fe400078e0074 */
[----:B------:R-:W-:Y:S02]  /*1ea0*/  IMAD.MOV.U32 R202, RZ, RZ, R118 ;  /* 0x000000ffffca7224 */ /* 0x000fe400078e0076 */
[----:B------:R-:W-:Y:S02]  /*1eb0*/  IMAD.MOV.U32 R203, RZ, RZ, R119 ;  /* 0x000000ffffcb7224 */ /* 0x000fe400078e0077 */
[----:B------:R-:W-:Y:S02]  /*1ec0*/  IMAD.MOV.U32 R205, RZ, RZ, R121 ;  /* 0x000000ffffcd7224 */ /* 0x000fe400078e0079 */
[----:B------:R-:W-:-:S02]  /*1ed0*/  IMAD.MOV.U32 R206, RZ, RZ, R122 ;  /* 0x000000ffffce7224 */ /* 0x000fc400078e007a */
[----:B------:R-:W-:Y:S02]  /*1ee0*/  IMAD.MOV.U32 R208, RZ, RZ, R124 ;  /* 0x000000ffffd07224 */ /* 0x000fe400078e007c */
        /* <DEDUP_REMOVED lines=13> */
[----:B0-----:R-:W-:Y:S02]  /*1fc0*/  IMAD.MOV.U32 R7, RZ, RZ, R145 ;  /* 0x000000ffff077224 */ /* 0x001fe400078e0091 */
[----:B------:R-:W-:Y:S02]  /*1fd0*/  IMAD.MOV.U32 R6, RZ, RZ, R146 ;  /* 0x000000ffff067224 */ /* 0x000fe400078e0092 */
[----:B------:R-:W-:Y:S02]  /*1fe0*/  IMAD.MOV.U32 R4, RZ, RZ, R148 ;  /* 0x000000ffff047224 */ /* 0x000fe400078e0094 */
[----:B------:R-:W-:-:S02]  /*1ff0*/  IMAD.MOV.U32 R3, RZ, RZ, R149 ;  /* 0x000000ffff037224 */ /* 0x000fc400078e0095 */
[----:B---3--:R-:W-:Y:S02]  /*2000*/  IMAD.MOV.U32 R0, RZ, RZ, R151 ;  /* 0x000000ffff007224 */ /* 0x008fe400078e0097 */
[----:B-1----:R-:W-:-:S06]  /*2010*/  WARPGROUP.ARRIVE ;  /* 0x00000000000079c5 */ /* 0x002fcc0000000000 */
[----:B------:R-:W-:Y:S03]  /*2020*/  IGMMA.64x256x32.S8.S8 R24, gdesc[UR8], RZ, !UPT, gsb0 ;  /* 0x06600000081879f1 */ /* 0x000fe6000c0410ff */
[----:B------:R-:W-:Y:S02]  /*2030*/  WARPGROUP.DEPBAR.LE gsb0, 0x0 ;  /* 0x00008000000079c5 */ /* 0x000fe40000010000 */
[----:B------:R-:W-:Y:S04]  /*2040*/  STL.64 [R1+0x580], R150 ;  /* 0x0005809601007387 */ /* 0x000fe80000100a00 */
        /* <DEDUP_REMOVED lines=20> */
[----:B------:R0:W-:Y:S04]  /*2190*/  STL.64 [R1+0x4d8], R108 ;  /* 0x0004d86c01007387 */ /* 0x0001e80000100a00 */
[----:B0-----:R-:W2:Y:S04]  /*21a0*/  LDL.LU R108, [R1] ;  /* 0x00000000016c7983 */ /* 0x001ea80000300800 */
[----:B------:R-:W2:Y:S04]  /*21b0*/  LDL.LU R109, [R1+0x4] ;  /* 0x00000400016d7983 */ /* 0x000ea80000300800 */
        /* <DEDUP_REMOVED lines=19> */
[----:B------:R-:W2:Y:S01]  /*22f0*/  LDL.LU R129, [R1+0x54] ;  /* 0x0000540001817983 */ /* 0x000ea20000300800 */
        /* <DEDUP_REMOVED lines=31> */
[----:B------:R-:W-:Y:S01]  /*24f0*/  UIADD3 UR8, UR5, 0x2, URZ ;  /* 0x0000000205087890 */ /* 0x000fe2000fffe03f */
[----:B------:R-:W-:Y:S01]  /*2500*/  IMAD.MOV.U32 R214, RZ, RZ, R22 ;  /* 0x000000ffffd67224 */ /* 0x000fe200078e0016 */
[----:B------:R-:W-:Y:S01]  /*2510*/  UIADD3 UR10, UR6, 0x2, URZ ;  /* 0x00000002060a7890 */ /* 0x000fe2000fffe03f */
[----:B------:R-:W-:Y:S01]  /*2520*/  IMAD.MOV.U32 R216, RZ, RZ, R20 ;  /* 0x000000ffffd87224 */ /* 0x000fe200078e0014 */
[----:B------:R-:W-:Y:S01]  /*2530*/  UMOV UR9, 0x40000040 ;  /* 0x4000004000097882 */ /* 0x000fe20000000000 */
[----:B------:R-:W-:Y:S01]  /*2540*/  IMAD.MOV.U32 R217, RZ, RZ, R19 ;  /* 0x000000ffffd97224 */ /* 0x000fe200078e0013 */
[----:B------:R-:W-:Y:S01]  /*2550*/  UMOV UR11, 0x40000040 ;  /* 0x40000040000b7882 */ /* 0x000fe20000000000 */
        /* <DEDUP_REMOVED lines=11> */
[----:B------:R-:W-:-:S06]  /*2610*/  IMAD.MOV.U32 R235, RZ, RZ, R0 ;  /* 0x000000ffffeb7224 */ /* 0x000fcc00078e0000 */
[----:B--2---:R-:W-:-:S06]  /*2620*/  WARPGROUP.ARRIVE ;  /* 0x00000000000079c5 */ /* 0x004fcc0000000000 */
[----:B------:R-:W-:Y:S03]  /*2630*/  IGMMA.64x256x32.S8.S8 R108, gdesc[UR8], R108, gsb0 ;  /* 0x06600000086c79f1 */ /* 0x000fe6000804106c */
[----:B------:R-:W-:Y:S02]  /*2640*/  WARPGROUP.DEPBAR.LE gsb0, 0x0 ;  /* 0x00008000000079c5 */ /* 0x000fe40000010000 */
[----:B------:R-:W-:Y:S04]  /*2650*/  STL.64 [R1], R108 ;  /* 0x0000006c01007387 */ /* 0x000fe80000100a00 */
        /* <DEDUP_REMOVED lines=63> */
[----:B0-----:R-:W2:Y:S04]  /*2a50*/  LDL.LU R155, [R1+0x588] ;  /* 0x00058800019b7983 */ /* 0x001ea80000300800 */
[----:B------:R-:W3:Y:S04]  /*2a60*/  LDL.LU.64 R150, [R1+0x580] ;  /* 0x0005800001967983 */ /* 0x000ee80000300a00 */
        /* <DEDUP_REMOVED lines=20> */
[----:B------:R-:W3:Y:S01]  /*2bb0*/  LDL.LU.64 R108, [R1+0x4d8] ;  /* 0x0004d800016c7983 */ /* 0x000ee20000300a00 */
[----:B------:R-:W-:Y:S01]  /*2bc0*/  UIADD3 UR8, UR5, 0x402, URZ ;  /* 0x0000040205087890 */ /* 0x000fe2000fffe03f */
[----:B------:R-:W-:Y:S01]  /*2bd0*/  UMOV UR9, 0x40000040 ;  /* 0x4000004000097882 */ /* 0x000fe20000000000 */
[----:B---3--:R-:W-:-:S07]  /*2be0*/  WARPGROUP.ARRIVE ;  /* 0x00000000000079c5 */ /* 0x008fce0000000000 */
[----:B------:R-:W-:Y:S03]  /*2bf0*/  IGMMA.64x256x32.S8.S8 R24, gdesc[UR8], R24, gsb0 ;  /* 0x06600000081879f1 */ /* 0x000fe60008041018 */
        /* <DEDUP_REMOVED lines=65> */
[----:B0-----:R-:W3:Y:S04]  /*3010*/  LDL.LU.64 R24, [R1] ;  /* 0x0000000001187983 */ /* 0x001ee80000300a00 */
        /* <DEDUP_REMOVED lines=63> */
[----:B------:R-:W-:-:S02]  /*3410*/  UIADD3 UR8, UR5, 0x4, URZ ;  /* 0x0000000405087890 */ /* 0x000fc4000fffe03f */
[----:B------:R-:W-:Y:S01]  /*3420*/  UIADD3 UR10, UR6, 0x4, URZ ;  /* 0x00000004060a7890 */ /* 0x000fe2000fffe03f */
[----:B------:R-:W-:Y:S01]  /*3430*/  UMOV UR9, 0x40000040 ;  /* 0x4000004000097882 */ /* 0x000fe20000000000 */
[----:B------:R-:W-:Y:S01]  /*3440*/  UMOV UR11, 0x40000040 ;  /* 0x40000040000b7882 */ /* 0x000fe20000000000 */
[----:B---3--:R-:W-:-:S06]  /*3450*/  WARPGROUP.ARRIVE ;  /* 0x00000000000079c5 */ /* 0x008fcc0000000000 */
[----:B------:R-:W-:Y:S03]  /*3460*/  IGMMA.64x256x32.S8.S8 R24, gdesc[UR8], R24, gsb0 ;  /* 0x06600000081879f1 */ /* 0x000fe60008041018 */
[----:B------:R-:W-:Y:S02]  /*3470*/  WARPGROUP.DEPBAR.LE gsb0, 0x0 ;  /* 0x00008000000079c5 */ /* 0x000fe40000010000 */
[----:B------:R-:W-:Y:S01]  /*3480*/  STL.64 [R1], R24 ;  /* 0x0000001801007387 */ /* 0x000fe20000100a00 */
[----:B------:R-:W-:Y:S01]  /*3490*/  IMAD.MOV.U32 R4, RZ, RZ, R150 ;  /* 0x000000ffff047224 */ /* 0x000fe200078e0096 */
[----:B------:R-:W-:Y:S01]  /*34a0*/  MOV R3, R151 ;  /* 0x0000009700037202 */ /* 0x000fe20000000f00 */
[----:B------:R-:W-:Y:S01]  /*34b0*/  IMAD.MOV.U32 R5, RZ, RZ, R149 ;  /* 0x000000ffff057224 */ /* 0x000fe200078e0095 */
[----:B------:R-:W-:Y:S01]  /*34c0*/  STL.64 [R1+0x8], R26 ;  /* 0x0000081a01007387 */ /* 0x000fe20000100a00 */
[----:B------:R-:W-:Y:S01]  /*34d0*/  MOV R6, R148 ;  /* 0x0000009400067202 */ /* 0x000fe20000000f00 */
[----:B------:R-:W-:Y:S01]  /*34e0*/  IMAD.MOV.U32 R8, RZ, RZ, R146 ;  /* 0x000000ffff087224 */ /* 0x000fe200078e0092 */
[----:B------:R-:W-:Y:S01]  /*34f0*/  MOV R9, R145 ;  /* 0x0000009100097202 */ /* 0x000fe20000000f00 */
        /* <DEDUP_REMOVED lines=32> */
[----:B------:R0:W-:Y:S01]  /*3700*/  STL.64 [R1+0x50], R44 ;  /* 0x0000502c01007387 */ /* 0x0001e20000100a00 */
[----:B------:R-:W-:Y:S01]  /*3710*/  IMAD.MOV.U32 R207, RZ, RZ, R123 ;  /* 0x000000ffffcf7224 */ /* 0x000fe200078e007b */
[----:B------:R-:W-:Y:S01]  /*3720*/  MOV R202, R118 ;  /* 0x0000007600ca7202 */ /* 0x000fe20000000f00 */
[----:B------:R-:W-:Y:S01]  /*3730*/  IMAD.MOV.U32 R204, RZ, RZ, R120 ;  /* 0x000000ffffcc7224 */ /* 0x000fe200078e0078 */
[----:B------:R-:W3:Y:S01]  /*3740*/  LDL.LU.64 R150, [R1+0x4d0] ;  /* 0x0004d00001967983 */ /* 0x000ee20000300a00 */
        /* <DEDUP_REMOVED lines=96> */
[----:B------:R-:W-:-:S03]  /*3d50*/  IMAD.MOV.U32 R19, RZ, RZ, R47 ;  /* 0x000000ffff137224 */ /* 0x000fc600078e002f */
        /* <DEDUP_REMOVED lines=28> */
[----:B0-----:R-:W3:Y:S04]  /*3f20*/  LDL.LU.64 R44, [R1+0x328] ;  /* 0x00032800012c7983 */ /* 0x001ee80000300a00 */
        /* <DEDUP_REMOVED lines=11> */
[----:B------:R-:W-:-:S02]  /*3fe0*/  UMOV UR9, 0x40000040 ;  /* 0x4000004000097882 */ /* 0x000fc40000000000 */
[----:B--2---:R-:W-:Y:S01]  /*3ff0*/  STL [R1+0x2b8], R155 ;  /* 0x0002b89b01007387 */ /* 0x004fe20000100800 */
[----:B---3--:R-:W-:-:S06]  /*4000*/  WARPGROUP.ARRIVE ;  /* 0x00000000000079c5 */ /* 0x008fcc0000000000 */
        /* <DEDUP_REMOVED lines=80> */
[----:B------:R-:W-:Y:S01]  /*4510*/  IMAD.MOV.U32 R221, RZ, RZ, R21 ;  /* 0x000000ffffdd7224 */ /* 0x000fe200078e0015 */
[----:B------:R0:W5:Y:S01]  /*4520*/  LDL.LU R0, [R1+0x2d0] ;  /* 0x0002d00001007983 */ /* 0x0001620000300800 */
[----:B------:R-:W-:-:S02]  /*4530*/  IMAD.MOV.U32 R223, RZ, RZ, R15 ;  /* 0x000000ffffdf7224 */ /* 0x000fc400078e000f */
[----:B------:R-:W-:Y:S01]  /*4540*/  IMAD.MOV.U32 R224, RZ, RZ, R14 ;  /* 0x000000ffffe07224 */ /* 0x000fe200078e000e */
[----:B------:R0:W5:Y:S01]  /*4550*/  LDL.LU R19, [R1+0x2cc] ;  /* 0x0002cc0001137983 */ /* 0x0001620000300800 */
[----:B------:R-:W-:Y:S02]  /*4560*/  IMAD.MOV.U32 R226, RZ, RZ, R12 ;  /* 0x000000ffffe27224 */ /* 0x000fe400078e000c */
[----:B------:R-:W-:Y:S01]  /*4570*/  IMAD.MOV.U32 R227, RZ, RZ, R11 ;  /* 0x000000ffffe37224 */ /* 0x000fe200078e000b */
[----:B------:R0:W5:Y:S01]  /*4580*/  LDL.LU R18, [R1+0x2c8] ;  /* 0x0002c80001127983 */ /* 0x0001620000300800 */
[----:B------:R-:W-:Y:S02]  /*4590*/  IMAD.MOV.U32 R229, RZ, RZ, R9 ;  /* 0x000000ffffe57224 */ /* 0x000fe400078e0009 */
[----:B------:R-:W-:Y:S01]  /*45a0*/  IMAD.MOV.U32 R230, RZ, RZ, R8 ;  /* 0x000000ffffe67224 */ /* 0x000fe200078e0008 */
[----:B------:R0:W5:Y:S01]  /*45b0*/  LDL.LU R17, [R1+0x2c4] ;  /* 0x0002c40001117983 */ /* 0x0001620000300800 */
[----:B------:R-:W-:-:S02]  /*45c0*/  IMAD.MOV.U32 R232, RZ, RZ, R6 ;  /* 0x000000ffffe87224 */ /* 0x000fc400078e0006 */
[----:B------:R-:W-:Y:S01]  /*45d0*/  IMAD.MOV.U32 R233, RZ, RZ, R5 ;  /* 0x000000ffffe97224 */ /* 0x000fe200078e0005 */
[----:B------:R0:W5:Y:S01]  /*45e0*/  LDL.LU R16, [R1+0x2c0] ;  /* 0x0002c00001107983 */ /* 0x0001620000300800 */
[----:B------:R-:W-:-:S03]  /*45f0*/  IMAD.MOV.U32 R235, RZ, RZ, R3 ;  /* 0x000000ffffeb7224 */ /* 0x000fc600078e0003 */
[----:B------:R0:W5:Y:S03]  /*4600*/  LDL.LU R2, [R1+0x2bc] ;  /* 0x0002bc0001027983 */ /* 0x0001660000300800 */
        /* <DEDUP_REMOVED lines=67> */
[----:B-1----:R0:W5:Y:S04]  /*4a40*/  LDL.LU R155, [R1+0x2b8] ;  /* 0x0002b800019b7983 */ /* 0x0021680000300800 */
[----:B------:R-:W2:Y:S04]  /*4a50*/  LDL.LU.64 R150, [R1+0x2b0] ;  /* 0x0002b00001967983 */ /* 0x000ea80000300a00 */
        /* <DEDUP_REMOVED lines=20> */
[----:B------:R-:W2:Y:S01]  /*4ba0*/  LDL.LU.64 R108, [R1+0x208] ;  /* 0x00020800016c7983 */ /* 0x000ea20000300a00 */
[----:B------:R-:W-:Y:S01]  /*4bb0*/  UIADD3 UR8, UR5, 0x406, URZ ;  /* 0x0000040605087890 */ /* 0x000fe2000fffe03f */
[----:B------:R-:W-:Y:S01]  /*4bc0*/  UMOV UR9, 0x40000040 ;  /* 0x4000004000097882 */ /* 0x000fe20000000000 */
[----:B--2---:R-:W-:-:S07]  /*4bd0*/  WARPGROUP.ARRIVE ;  /* 0x00000000000079c5 */ /* 0x004fce0000000000 */
[----:B------:R-:W-:Y:S03]  /*4be0*/  IGMMA.64x256x32.S8.S8 R24, gdesc[UR8], R24, gsb0 ;  /* 0x06600000081879f1 */ /* 0x000fe60008041018 */
[----:B------:R-:W-:Y:S02]  /*4bf0*/  WARPGROUP.DEPBAR.LE gsb0, 0x0 ;  /* 0x00008000000079c5 */ /* 0x000fe40000010000 */
[----:B0-----:R-:W-:Y:S05]  /*4c00*/  @!P1 BRA `(.L_x_22) ;  /* 0x0000004000d49947 */ /* 0x001fea0003800000 */
[----:B------:R-:W-:Y:S01]  /*4c10*/  UIADD3 UR6, UR39, 0x1, URZ ;  /* 0x0000000127067890 */ /* 0x000fe2000fffe03f */
[----:B-----5:R-:W-:Y:S01]  /*4c20*/  R2UR UR5, R2 ;  /* 0x00000000020572ca */ /* 0x020fe200000e0000 */
[----:B------:R-:W-:Y:S02]  /*4c30*/  UMOV UR12, UR39 ;  /* 0x00000027000c7c82 */ /* 0x000fe40008000000 */
[----:B------:R-:W-:-:S04]  /*4c40*/  UISETP.NE.AND UP0, UPT, UR6, 0x3, UPT ;  /* 0x000000030600788c */ /* 0x000fc8000bf05270 */
[----:B------:R-:W-:Y:S02]  /*4c50*/  USEL UR7, URZ, 0x1, UP0 ;  /* 0x000000013f077887 */ /* 0x000fe40008000000 */
[----:B------:R-:W-:Y:S02]  /*4c60*/  USEL UR6, UR6, URZ, UP0 ;  /* 0x0000003f06067287 */ /* 0x000fe40008000000 */
[----:B------:R-:W-:-:S12]  /*4c70*/  ULOP3.LUT UR7, UR38, UR7, URZ, 0x3c, !UPT ;  /* 0x0000000726077292 */ /* 0x000fd8000f8e3c3f */
.L_x_29:
[----:B------:R-:W-:Y:S05]  /*4c80*/  @!P0 BRA `(.L_x_23) ;  /* 0x0000000000048947 */ /* 0x000fea0003800000 */
[----:B------:R-:W-:Y:S01]  /*4c90*/  BPT.TRAP 0x1 ;  /* 0x000000040000795c */ /* 0x000fe20000300000 */
.L_x_23:
[----:B------:R-:W0:Y:S01]  /*4ca0*/  S2UR UR9, SR_CgaCtaId ;  /* 0x00000000000979c3 */ /* 0x000e220000008800 */
[----:B------:R-:W-:Y:S01]  /*4cb0*/  UMOV UR8, 0x400 ;  /* 0x0000040000087882 */ /* 0x000fe20000000000 */
[----:B------:R-:W-:Y:S01]  /*4cc0*/  IMAD.U32 R2, RZ, RZ, UR6 ;  /* 0x00000006ff027e24 */ /* 0x000fe2000f8e00ff */
[----:B------:R-:W-:-:S04]  /*4cd0*/  MOV R3, UR7 ;  /* 0x0000000700037c02 */ /* 0x000fc80008000f00 */
[----:B------:R-:W-:Y:S01]  /*4ce0*/  SHF.L.U32 R3, R3, 0x1f, RZ ;  /* 0x0000001f03037819 */ /* 0x000fe200000006ff */
[----:B0-----:R-:W-:-:S06]  /*4cf0*/  ULEA UR8, UR9, UR8, 0x18 ;  /* 0x0000000809087291 */ /* 0x001fcc000f8ec03f */
[----:B------:R-:W-:-:S04]  /*4d00*/  IMAD.U32 R0, RZ, RZ, UR8 ;  /* 0x00000008ff007e24 */ /* 0x000fc8000f8e00ff */
[----:B------:R-:W-:-:S04]  /*4d10*/  IMAD R2, R2, 0x8, R0 ;  /* 0x0000000802027824 */ /* 0x000fc800078e0200 */
[----:B------:R0:W1:Y:S01]  /*4d20*/  SYNCS.PHASECHK.TRANS64.TRYWAIT P1, [R2+URZ], R3 ;  /* 0x00000003020075a7 */ /* 0x000062000802017f */
[----:B------:R-:W-:Y:S05]  /*4d30*/  @!P0 BRA `(.L_x_24) ;  /* 0x0000000000048947 */ /* 0x000fea0003800000 */
[----:B------:R-:W-:Y:S01]  /*4d40*/  BPT.TRAP 0x1 ;  /* 0x000000040000795c */ /* 0x000fe20000300000 */
.L_x_24:
[----:B-1----:R-:W-:Y:S05]  /*4d50*/  @P1 BRA `(.L_x_25) ;  /* 0x0000000000081947 */ /* 0x002fea0003800000 */
[----:B------:R-:W1:Y:S02]  /*4d60*/  SYNCS.PHASECHK.TRANS64.TRYWAIT P1, [R2+URZ], R3 ;  /* 0x00000003020075a7 */ /* 0x000e64000802017f */
[----:B-1----:R-:W-:Y:S05]  /*4d70*/  @!P1 BRA `(.L_x_26) ;  /* 0x0000013800749947 */ /* 0x002fea0003800000 */
.L_x_25:
        /* <DEDUP_REMOVED lines=64> */
[----:B--2---:R-:W2:Y:S04]  /*5180*/  LDL.LU.64 R24, [R1] ;  /* 0x0000000001187983 */ /* 0x004ea80000300a00 */
        /* <DEDUP_REMOVED lines=63> */
[----:B------:R-:W-:-:S02]  /*5580*/  ULEA UR13, UR6, UR45, 0xb ;  /* 0x0000002d060d7291 */ /* 0x000fc4000f8e583f */
[----:B------:R-:W-:Y:S01]  /*5590*/  ULEA UR14, UR6, UR4, 0xb ;  /* 0x00000004060e7291 */ /* 0x000fe2000f8e583f */
[----:B------:R-:W-:Y:S01]  /*55a0*/  STL [R1+0x2cc], R19 ;  /* 0x0002cc1301007387 */ /* 0x000fe20000100800 */
[----:B------:R-:W-:Y:S01]  /*55b0*/  UMOV UR9, 0x40000040 ;  /* 0x4000004000097882 */ /* 0x000fe20000000000 */
[----:B------:R-:W-:Y:S02]  /*55c0*/  UMOV UR11, 0x40000040 ;  /* 0x40000040000b7882 */ /* 0x000fe40000000000 */
[----:B------:R-:W-:Y:S01]  /*55d0*/  UMOV UR8, UR13 ;  /* 0x0000000d00087c82 */ /* 0x000fe20008000000 */
[----:B------:R-:W-:Y:S01]  /*55e0*/  STL [R1+0x2c8], R18 ;  /* 0x0002c81201007387 */ /* 0x000fe20000100800 */
[----:B------:R-:W-:-:S03]  /*55f0*/  UMOV UR10, UR14 ;  /* 0x0000000e000a7c82 */ /* 0x000fc60008000000 */
[----:B------:R-:W-:Y:S04]  /*5600*/  STL [R1+0x2c4], R17 ;  /* 0x0002c41101007387 */ /* 0x000fe80000100800 */
[----:B------:R-:W-:Y:S04]  /*5610*/  STL [R1+0x2c0], R16 ;  /* 0x0002c01001007387 */ /* 0x000fe80000100800 */
[----:B------:R3:W-:Y:S01]  /*5620*/  STL [R1+0x2bc], R0 ;  /* 0x0002bc0001007387 */ /* 0x0007e20000100800 */
[----:B--2---:R-:W-:-:S06]  /*5630*/  WARPGROUP.ARRIVE ;  /* 0x00000000000079c5 */ /* 0x004fcc0000000000 */
[----:B------:R-:W-:Y:S03]  /*5640*/  IGMMA.64x256x32.S8.S8 R24, gdesc[UR8], R24, gsb0 ;  /* 0x06600000081879f1 */ /* 0x000fe60008041018 */
[----:B------:R-:W-:Y:S02]  /*5650*/  WARPGROUP.DEPBAR.LE gsb0, 0x0 ;  /* 0x00008000000079c5 */ /* 0x000fe40000010000 */
[----:B------:R-:W-:Y:S01]  /*5660*/  STL.64 [R1], R24 ;  /* 0x0000001801007387 */ /* 0x000fe20000100a00 */
[----:B01----:R-:W-:Y:S01]  /*5670*/  IMAD.MOV.U32 R2, RZ, RZ, R150 ;  /* 0x000000ffff027224 */ /* 0x003fe200078e0096 */
[----:B---3--:R-:W-:Y:S01]  /*5680*/  MOV R0, R151 ;  /* 0x0000009700007202 */ /* 0x008fe20000000f00 */
        /* <DEDUP_REMOVED lines=41> */
[----:B------:R-:W2:Y:S01]  /*5920*/  LDL.LU.64 R150, [R1+0x780] ;  /* 0x0007800001967983 */ /* 0x000ea20000300a00 */
        /* <DEDUP_REMOVED lines=96> */
[----:B------:R-:W-:-:S03]  /*5f30*/  IMAD.MOV.U32 R234, RZ, RZ, R47 ;  /* 0x000000ffffea7224 */ /* 0x000fc600078e002f */
        /* <DEDUP_REMOVED lines=28> */
[----:B0-----:R-:W2:Y:S04]  /*6100*/  LDL.LU.64 R44, [R1+0x5d8] ;  /* 0x0005d800012c7983 */ /* 0x001ea80000300a00 */
        /* <DEDUP_REMOVED lines=11> */
[----:B------:R-:W-:-:S02]  /*61c0*/  UMOV UR9, 0x40000040 ;  /* 0x4000004000097882 */ /* 0x000fc40000000000 */
[----:B------:R-:W-:Y:S01]  /*61d0*/  STL [R1+0x580], R155 ;  /* 0x0005809b01007387 */ /* 0x000fe20000100800 */
[----:B--2---:R-:W-:-:S06]  /*61e0*/  WARPGROUP.ARRIVE ;  /* 0x00000000000079c5 */ /* 0x004fcc0000000000 */
        /* <DEDUP_REMOVED lines=74> */
[----:B------:R-:W-:-:S02]  /*6690*/  IMAD.MOV.U32 R151, RZ, RZ, R214 ;  /* 0x000000ffff977224 */ /* 0x000fc400078e00d6 */
[----:B------:R-:W-:Y:S01]  /*66a0*/  IMAD.MOV.U32 R155, RZ, RZ, R213 ;  /* 0x000000ffff9b7224 */ /* 0x000fe200078e00d5 */
[----:B------:R-:W-:Y:S01]  /*66b0*/  MOV R213, R23 ;  /* 0x0000001700d57202 */ /* 0x000fe20000000f00 */
        /* <DEDUP_REMOVED lines=14> */
[----:B------:R-:W-:Y:S01]  /*67a0*/  IMAD.MOV.U32 R235, RZ, RZ, R0 ;  /* 0x000000ffffeb7224 */ /* 0x000fe200078e0000 */
[----:B------:R-:W-:Y:S02]  /*67b0*/  UIADD3 UR8, UR13, 0x2, URZ ;  /* 0x000000020d087890 */ /* 0x000fe4000fffe03f */
[----:B------:R-:W-:Y:S01]  /*67c0*/  UIADD3 UR10, UR14, 0x2, URZ ;  /* 0x000000020e0a7890 */ /* 0x000fe2000fffe03f */
[----:B------:R-:W-:Y:S01]  /*67d0*/  UMOV UR9, 0x40000040 ;  /* 0x4000004000097882 */ /* 0x000fe20000000000 */
[----:B------:R-:W-:Y:S01]  /*67e0*/  UMOV UR11, 0x40000040 ;  /* 0x40000040000b7882 */ /* 0x000fe20000000000 */
        /* <DEDUP_REMOVED lines=236> */
[----:B------:R-:W-:Y:S01]  /*76b0*/  STL.64 [R1+0x30], R36 ;  /* 0x0000302401007387 */ /* 0x000fe20000100a00 */
[----:B------:R-:W-:-:S03]  /*76c0*/  IMAD.MOV.U32 R3, RZ, RZ, R150 ;  /* 0x000000ffff037224 */ /* 0x000fc600078e0096 */
[----:B------:R-:W-:Y:S01]  /*76d0*/  STL.64 [R1+0x38], R38 ;  /* 0x0000382601007387 */ /* 0x000fe20000100a00 */
[----:B------:R-:W-:-:S03]  /*76e0*/  IMAD.MOV.U32 R2, RZ, RZ, R151 ;  /* 0x000000ffff027224 */ /* 0x000fc600078e0097 */
[----:B------:R-:W-:Y:S01]  /*76f0*/  STL.64 [R1+0x40], R40 ;  /* 0x0000402801007387 */ /* 0x000fe20000100a00 */
[----:B------:R-:W-:Y:S01]  /*7700*/  IMAD.MOV.U32 R5, RZ, RZ, R148 ;  /* 0x000000ffff057224 */ /* 0x000fe200078e0094 */
[----:B------:R-:W-:Y:S02]  /*7710*/  MOV R4, R149 ;  /* 0x0000009500047202 */ /* 0x000fe40000000f00 */
[----:B------:R-:W-:Y:S01]  /*7720*/  STL.64 [R1+0x48], R42 ;  /* 0x0000482a01007387 */ /* 0x000fe20000100a00 */
[----:B------:R-:W-:Y:S01]  /*7730*/  MOV R7, R146 ;  /* 0x0000009200077202 */ /* 0x000fe20000000f00 */
[----:B------:R-:W-:Y:S02]  /*7740*/  IMAD.MOV.U32 R6, RZ, RZ, R147 ;  /* 0x000000ffff067224 */ /* 0x000fe400078e0093 */
[----:B------:R0:W-:Y:S01]  /*7750*/  STL.64 [R1+0x50], R44 ;  /* 0x0000502c01007387 */ /* 0x0001e20000100a00 */
[----:B------:R-:W-:-:S03]  /*7760*/  IMAD.MOV.U32 R9, RZ, RZ, R144 ;  /* 0x000000ffff097224 */ /* 0x000fc600078e0090 */
[----:B------:R-:W3:Y:S01]  /*7770*/  LDL.LU.64 R150, [R1+0x4c8] ;  /* 0x0004c80001967983 */ /* 0x000ee20000300a00 */
[----:B------:R-:W-:Y:S01]  /*7780*/  IMAD.MOV.U32 R8, RZ, RZ, R145 ;  /* 0x000000ffff087224 */ /* 0x000fe200078e0091 */
[----:B------:R-:W-:Y:S02]  /*7790*/  MOV R10, R143 ;  /* 0x0000008f000a7202 */ /* 0x000fe40000000f00 */
[----:B------:R-:W3:Y:S01]  /*77a0*/  LDL.LU.64 R148, [R1+0x4c0] ;  /* 0x0004c00001947983 */ /* 0x000ee20000300a00 */
[----:B------:R-:W-:Y:S01]  /*77b0*/  IMAD.MOV.U32 R11, RZ, RZ, R142 ;  /* 0x000000ffff0b7224 */ /* 0x000fe200078e008e */
[----:B------:R-:W-:Y:S02]  /*77c0*/  MOV R13, R140 ;  /* 0x0000008c000d7202 */ /* 0x000fe40000000f00 */
[----:B------:R-:W3:Y:S01]  /*77d0*/  LDL.LU.64 R146, [R1+0x4b8] ;  /* 0x0004b80001927983 */ /* 0x000ee20000300a00 */
[----:B------:R-:W-:-:S03]  /*77e0*/  IMAD.MOV.U32 R12, RZ, RZ, R141 ;  /* 0x000000ffff0c7224 */ /* 0x000fc600078e008d */
[----:B------:R-:W3:Y:S01]  /*77f0*/  LDL.LU.64 R144, [R1+0x4b0] ;  /* 0x0004b00001907983 */ /* 0x000ee20000300a00 */
[----:B------:R-:W-:Y:S01]  /*7800*/  IMAD.MOV.U32 R15, RZ, RZ, R138 ;  /* 0x000000ffff0f7224 */ /* 0x000fe200078e008a */
[----:B------:R-:W-:Y:S01]  /*7810*/  MOV R20, R137 ;  /* 0x0000008900147202 */ /* 0x000fe20000000f00 */
[----:B------:R-:W-:Y:S01]  /*7820*/  IMAD.MOV.U32 R14, RZ, RZ, R139 ;  /* 0x000000ffff0e7224 */ /* 0x000fe200078e008b */
        /* <DEDUP_REMOVED lines=246> */
[----:B------:R0:W5:Y:S04]  /*8790*/  LDL.LU R19, [R1+0x2cc] ;  /* 0x0002cc0001137983 */ /* 0x0001680000300800 */
[----:B------:R0:W5:Y:S04]  /*87a0*/  LDL.LU R18, [R1+0x2c8] ;  /* 0x0002c80001127983 */ /* 0x0001680000300800 */
[----:B------:R0:W5:Y:S04]  /*87b0*/  LDL.LU R17, [R1+0x2c4] ;  /* 0x0002c40001117983 */ /* 0x0001680000300800 */
[----:B------:R0:W5:Y:S04]  /*87c0*/  LDL.LU R16, [R1+0x2c0] ;  /* 0x0002c00001107983 */ /* 0x0001680000300800 */
[----:B------:R0:W5:Y:S01]  /*87d0*/  LDL.LU R0, [R1+0x2bc] ;  /* 0x0002bc0001007983 */ /* 0x0001620000300800 */
        /* <DEDUP_REMOVED lines=96> */
[----:B------:R-:W-:Y:S01]  /*8de0*/  BPT.TRAP 0x1 ;  /* 0x000000040000795c */ /* 0x000fe20000300000 */
.L_x_27:
[----:B-----5:R-:W-:Y:S01]  /*8df0*/  ISETP.NE.AND P1, PT, R19, RZ, PT ;  /* 0x000000ff1300720c */ /* 0x020fe20003f25270 */
[----:B------:R-:W-:Y:S01]  /*8e00*/  IMAD.U32 R2, RZ, RZ, UR12 ;  /* 0x0000000cff027e24 */ /* 0x000fe2000f8e00ff */
[----:B------:R-:W-:-:S11]  /*8e10*/  UISETP.GT.U32.AND UP0, UPT, UR40, 0x1, UPT ;  /* 0x000000012800788c */ /* 0x000fd6000bf04070 */
[----:B------:R-:W-:-:S05]  /*8e20*/  @P1 LEA R2, R2, R0, 0x3 ;  /* 0x0000000002021211 */ /* 0x000fca00078e18ff */
[----:B------:R-:W-:-:S05]  /*8e30*/  @P1 VIADD R2, R2, 0x18 ;  /* 0x0000001802021836 */ /* 0x000fca0000000000 */
[----:B------:R-:W-:-:S04]  /*8e40*/  @P1 PRMT R2, R155, 0x654, R2 ;  /* 0x000006549b021816 */ /* 0x000fc80000000002 */
[----:B------:R0:W-:Y:S01]  /*8e50*/  @P1 SYNCS.ARRIVE.TRANS64.RED.A1T0 RZ, [R2+URZ], RZ ;  /* 0x000000ff02ff19a7 */ /* 0x0001e2000810043f */
[----:B------:R-:W-:-:S13]  /*8e60*/  PLOP3.LUT P1, PT, PT, PT, UP0, 0x80, 0x0 ;  /* 0x000000000000781c */ /* 0x000fda0003f2f008 */
[----:B0-----:R-:W-:Y:S05]  /*8e70*/  @P1 BRA `(.L_x_28) ;  /* 0x0000000000041947 */ /* 0x001fea0003800000 */
[----:B------:R-:W-:Y:S01]  /*8e80*/  BPT.TRAP 0x1 ;  /* 0x000000040000795c */ /* 0x000fe20000300000 */
.L_x_28:
[----:B------:R-:W-:Y:S02]  /*8e90*/  UISETP.GT.AND UP2, UPT, UR5, 0x1, UPT ;  /* 0x000000010500788c */ /* 0x000fe4000bf44270 */
[----:B------:R-:W-:Y:S02]  /*8ea0*/  UIADD3 UR6, UR6, 0x1, URZ ;  /* 0x0000000106067890 */ /* 0x000fe4000fffe03f */
[----:B------:R-:W-:Y:S02]  /*8eb0*/  UIADD3 UR12, UR12, 0x1, URZ ;  /* 0x000000010c0c7890 */ /* 0x000fe4000fffe03f */
[----:B------:R-:W-:Y:S01]  /*8ec0*/  PLOP3.LUT P1, PT, PT, PT, UP2, 0x80, 0x0 ;  /* 0x000000000000781c */ /* 0x000fe20003f2f028 */
[----:B------:R-:W-:Y:S02]  /*8ed0*/  UISETP.NE.AND UP0, UPT, UR6, 0x3, UPT ;  /* 0x000000030600788c */ /* 0x000fe4000bf05270 */
[----:B------:R-:W-:Y:S02]  /*8ee0*/  UIADD3 UR8, UR5, -0x1, URZ ;  /* 0xffffffff05087890 */ /* 0x000fe4000fffe03f */
[----:B------:R-:W-:-:S02]  /*8ef0*/  USEL UR5, URZ, 0x1, UP0 ;  /* 0x000000013f057887 */ /* 0x000fc40008000000 */
[----:B------:R-:W-:Y:S02]  /*8f00*/  UISETP.NE.AND UP1, UPT, UR12, 0x3, UPT ;  /* 0x000000030c00788c */ /* 0x000fe4000bf25270 */
[----:B------:R-:W-:Y:S02]  /*8f10*/  ULOP3.LUT UR7, UR7, UR5, URZ, 0x3c, !UPT ;  /* 0x0000000507077292 */ /* 0x000fe4000f8e3c3f */
[----:B------:R-:W-:Y:S02]  /*8f20*/  USEL UR6, UR6, URZ, UP0 ;  /* 0x0000003f06067287 */ /* 0x000fe40008000000 */
[----:B------:R-:W-:Y:S01]  /*8f30*/  USEL UR12, UR12, URZ, UP1 ;  /* 0x0000003f0c0c7287 */ /* 0x000fe20008800000 */
[----:B------:R-:W-:Y:S01]  /*8f40*/  UMOV UR5, UR8 ;  /* 0x0000000800057c82 */ /* 0x000fe20008000000 */
[----:B------:R-:W-:Y:S10]  /*8f50*/  @P1 BRA `(.L_x_29) ;  /* 0xffffffbc00481947 */ /* 0x000ff4000383ffff */
.L_x_22:
[----:B-----5:R-:W0:Y:S02]  /*8f60*/  LDC R2, c[0x0][0x28c] ;  /* 0x0000a300ff027b82 */ /* 0x020e240000000800 */
[----:B0-----:R-:W-:-:S13]  /*8f70*/  ISETP.GE.AND P1, PT, R2, 0x1, PT ;  /* 0x000000010200780c */ /* 0x001fda0003f26270 */
[----:B------:R-:W-:Y:S05]  /*8f80*/  @!P1 BRA `(.L_x_30) ;  /* 0x0000000000549947 */ /* 0x000fea0003800000 */
[----:B------:R-:W-:Y:S05]  /*8f90*/  @!P0 BRA `(.L_x_31) ;  /* 0x0000000000048947 */ /* 0x000fea0003800000 */
[----:B------:R-:W-:Y:S01]  /*8fa0*/  BPT.TRAP 0x1 ;  /* 0x000000040000795c */ /* 0x000fe20000300000 */
.L_x_31:
[----:B------:R-:W-:Y:S01]  /*8fb0*/  ISETP.NE.AND P0, PT, R19, RZ, PT ;  /* 0x000000ff1300720c */ /* 0x000fe20003f05270 */
[----:B------:R-:W-:-:S12]  /*8fc0*/  BSSY B0, `(.L_x_32) ;  /* 0x000000d000007945 */ /* 0x000fd80003800000 */
[----:B------:R-:W-:Y:S05]  /*8fd0*/  @!P0 BRA `(.L_x_33) ;  /* 0x00000000002c8947 */ /* 0x000fea0003800000 */
[----:B------:R-:W-:-:S04]  /*8fe0*/  UISETP.LT.AND UP0, UPT, UR44, 0x1, UPT ;  /* 0x000000012c00788c */ /* 0x000fc8000bf01270 */
[----:B------:R-:W-:-:S04]  /*8ff0*/  USEL UR6, UR44, 0x1, UP0 ;  /* 0x000000012c067887 */ /* 0x000fc80008000000 */
[----:B------:R-:W-:-:S04]  /*9000*/  UIADD3 UR6, UR39, UR44, -UR6 ;  /* 0x0000002c27067290 */ /* 0x000fc8000fffe806 */
[----:B------:R-:W-:-:S04]  /*9010*/  UIMAD.WIDE.U32 UR4, UR6, -0x55555555, URZ ;  /* 0xaaaaaaab060478a5 */ /* 0x000fc8000f8e003f */
[----:B------:R-:W-:-:S04]  /*9020*/  USHF.R.U32.HI UR4, URZ, 0x1, UR5 ;  /* 0x000000013f047899 */ /* 0x000fc80008011605 */
[----:B------:R-:W-:-:S06]  /*9030*/  UIMAD UR6, UR4, -0x3, UR6 ;  /* 0xfffffffd040678a4 */ /* 0x000fcc000f8e0206 */
[----:B------:R-:W-:-:S05]  /*9040*/  MOV R2, UR6 ;  /* 0x0000000600027c02 */ /* 0x000fca0008000f00 */
[----:B------:R-:W-:-:S05]  /*9050*/  IMAD R0, R2, 0x8, R0 ;  /* 0x0000000802007824 */ /* 0x000fca00078e0200 */
[----:B------:R-:W-:-:S04]  /*9060*/  IADD3 R0, R0, 0x18, RZ ;  /* 0x0000001800007810 */ /* 0x000fc80007ffe0ff */
[----:B------:R-:W-:-:S04]  /*9070*/  PRMT R0, R155, 0x654, R0 ;  /* 0x000006549b007816 */ /* 0x000fc80000000000 */
[----:B------:R0:W-:Y:S03]  /*9080*/  SYNCS.ARRIVE.TRANS64.RED.A1T0 RZ, [R0+URZ], RZ ;  /* 0x000000ff00ff79a7 */ /* 0x0001e6000810043f */
.L_x_33:
[----:B------:R-:W-:Y:S05]  /*9090*/  BSYNC B0 ;  /* 0x0000000000007941 */ /* 0x000fea0003800000 */
.L_x_32:
[----:B------:R-:W-:-:S06]  /*90a0*/  UISETP.GT.U32.AND UP0, UPT, UR40, 0x1, UPT ;  /* 0x000000012800788c */ /* 0x000fcc000bf04070 */
[----:B------:R-:W-:-:S13]  /*90b0*/  PLOP3.LUT P0, PT, PT, PT, UP0, 0x80, 0x0 ;  /* 0x000000000000781c */ /* 0x000fda0003f0f008 */
[----:B------:R-:W-:Y:S05]  /*90c0*/  @P0 BRA `(.L_x_30) ;  /* 0x0000000000040947 */ /* 0x000fea0003800000 */
[----:B------:R-:W-:Y:S01]  /*90d0*/  BPT.TRAP 0x1 ;  /* 0x000000040000795c */ /* 0x000fe20000300000 */
.L_x_30:
[----:B------:R-:W1:Y:S01]  /*90e0*/  S2R R6, SR_TID.X ;  /* 0x0000000000067919 */ /* 0x000e620000002100 */
[----:B------:R-:W-:Y:S01]  /*90f0*/  IMAD.MOV.U32 R13, RZ, RZ, 0x6540 ;  /* 0x00006540ff0d7424 */ /* 0x000fe200078e00ff */
[----:B------:R-:W-:Y:S02]  /*9100*/  UIMAD.WIDE UR8, UR41, 0x100, URZ ;  /* 0x00000100290878a5 */ /* 0x000fe4000f8e023f */
[----:B------:R-:W-:Y:S01]  /*9110*/  USHF.R.S32.HI UR10, URZ, 0x1f, UR43 ;  /* 0x0000001f3f0a7899 */ /* 0x000fe2000801142b */
[----:B------:R-:W-:Y:S01]  /*9120*/  ULDC.64 UR6, c[0x0][0x5d0] ;  /* 0x0001740000067ab9 */ /* 0x000fe20000000a00 */
[----:B------:R-:W-:Y:S02]  /*9130*/  USHF.L.U32 UR41, UR41, 0x8, URZ ;  /* 0x0000000829297899 */ /* 0x000fe4000800063f */
[----:B------:R-:W-:Y:S02]  /*9140*/  UIMAD UR4, UR10, UR6, URZ ;  /* 0x000000060a0472a4 */ /* 0x000fe4000f8e023f */
[----:B------:R-:W-:-:S02]  /*9150*/  UIADD3 UR39, UR44, UR39, URZ ;  /* 0x000000272c277290 */ /* 0x000fc4000fffe03f */
[----:B------:R-:W-:Y:S02]  /*9160*/  UIMAD UR4, UR43, UR7, UR4 ;  /* 0x000000072b0472a4 */ /* 0x000fe4000f8e0204 */
[----:B------:R-:W-:Y:S02]  /*9170*/  UISETP.GT.U32.AND UP1, UPT, UR39, 0x2, UPT ;  /* 0x000000022700788c */ /* 0x000fe4000bf24070 */
[----:B------:R-:W-:Y:S02]  /*9180*/  UISETP.GE.U32.AND UP2, UPT, UR44, 0x3, UPT ;  /* 0x000000032c00788c */ /* 0x000fe4000bf46070 */
[----:B------:R-:W-:Y:S01]  /*9190*/  UISETP.LT.U32.AND UP1, UPT, UR44, 0x3, UP1 ;  /* 0x000000032c00788c */ /* 0x000fe20008f21070 */
[--C-:B-1----:R-:W-:Y:S02]  /*91a0*/  SHF.R.U32.HI R2, RZ, 0x7, R6.reuse ;  /* 0x00000007ff027819 */ /* 0x102fe40000011606 */
[----:B------:R-:W-:Y:S02]  /*91b0*/  SHF.R.U32.HI R3, RZ, 0x2, R6 ;  /* 0x00000002ff037819 */ /* 0x000fe40000011606 */
[----:B------:R-:W-:-:S02]  /*91c0*/  LOP3.LUT R2, R2, 0x1, RZ, 0xc0, !PT ;  /* 0x0000000102027812 */ /* 0x000fc400078ec0ff */
[C---:B------:R-:W-:Y:S02]  /*91d0*/  SHF.L.U32 R12, R6.reuse, 0x1, RZ ;  /* 0x00000001060c7819 */ /* 0x040fe400000006ff */
[----:B------:R-:W-:Y:S01]  /*91e0*/  LOP3.LUT R4, R6, 0x60, RZ, 0xc0, !PT ;  /* 0x0000006006047812 */ /* 0x000fe200078ec0ff */
[----:B------:R-:W-:Y:S01]  /*91f0*/  IMAD.SHL.U32 R160, R2, 0x40, RZ ;  /* 0x0000004002a07824 */ /* 0x000fe200078e00ff */
[----:B------:R-:W-:Y:S02]  /*9200*/  LOP3.LUT R3, R3, 0x7, RZ, 0xc0, !PT ;  /* 0x0000000703037812 */ /* 0x000fe400078ec0ff */
[----:B------:R-:W-:Y:S02]  /*9210*/  LOP3.LUT R12, R12, 0x6, RZ, 0xc0, !PT ;  /* 0x000000060c0c7812 */ /* 0x000fe400078ec0ff */
[----:B------:R-:W-:Y:S02]  /*9220*/  SHF.R.U32.HI R4, RZ, 0x1, R4 ;  /* 0x00000001ff047819 */ /* 0x000fe40000011604 */
[----:B------:R-:W-:-:S02]  /*9230*/  LOP3.LUT R160, R160, 0x40, R3, 0xe2, !PT ;  /* 0x00000040a0a07812 */ /* 0x000fc400078ee203 */
[----:B------:R-:W-:Y:S01]  /*9240*/  PRMT R12, R12, R13, UR42 ;  /* 0x0000002a0c0c7e16 */ /* 0x000fe2000800000d */
[----:B------:R-:W-:Y:S01]  /*9250*/  USHF.L.U32 UR42, UR42, 0x8, URZ ;  /* 0x000000082a2a7899 */ /* 0x000fe2000800063f */
[----:B0-----:R-:W-:Y:S01]  /*9260*/  IADD3 R0, RZ, -R4, -R3 ;  /* 0x80000004ff007210 */ /* 0x001fe20007ffe803 */
[----:B------:R-:W-:Y:S01]  /*9270*/  IMAD.MOV.U32 R3, RZ, RZ, -0x2 ;  /* 0xfffffffeff037424 */ /* 0x000fe200078e00ff */
[----:B------:R-:W-:Y:S02]  /*9280*/  LOP3.LUT R160, R160, UR8, R4, 0xfe, !PT ;  /* 0x00000008a0a07c12 */ /* 0x000fe4000f8efe04 */
[----:B------:R-:W-:Y:S01]  /*9290*/  SHF.R.S32.HI R13, RZ, 0x1f, R12 ;  /* 0x0000001fff0d7819 */ /* 0x000fe2000001140c */
[----:B------:R-:W-:Y:S01]  /*92a0*/  IMAD R0, R2, -0x40, R0 ;  /* 0xffffffc002007824 */ /* 0x000fe200078e0200 */
[----:B------:R-:W-:Y:S01]  /*92b0*/  MOV R4, UR6 ;  /* 0x0000000600047c02 */ /* 0x000fe20008000f00 */
[----:B------:R-:W-:Y:S02]  /*92c0*/  ULDC UR6, c[0x0][0x284] ;  /* 0x0000a10000067ab9 */ /* 0x000fe40000000800 */
[----:B------:R-:W-:-:S02]  /*92d0*/  MOV R154, UR6 ;  /* 0x00000006009a7c02 */ /* 0x000fc40008000f00 */
[----:B------:R-:W-:Y:S02]  /*92e0*/  IMAD.WIDE.U32 R4, R4, UR43, R12 ;  /* 0x0000002b04047c25 */ /* 0x000fe4000f8e000c */
[----:B------:R-:W-:Y:S02]  /*92f0*/  IADD3 R154, R154, -UR41, R0 ;  /* 0x800000299a9a7c10 */ /* 0x000fe4000fffe000 */
[----:B------:R-:W-:Y:S01]  /*9300*/  VIADD R5, R5, UR4 ;  /* 0x0000000405057c36 */ /* 0x000fe20008000000 */
[----:B------:R-:W-:Y:S01]  /*9310*/  ULDC UR4, c[0x0][0x288] ;  /* 0x0000a20000047ab9 */ /* 0x000fe20000000800 */
[----:B------:R-:W-:Y:S01]  /*9320*/  LOP3.LUT R0, R6, 0x3, RZ, 0xc0, !PT ;  /* 0x0000000306007812 */ /* 0x000fe200078ec0ff */
[----:B------:R-:W-:-:S04]  /*9330*/  UISETP.GE.AND UP0, UPT, UR42, UR4, UPT ;  /* 0x000000042a00728c */ /* 0x000fc8000bf06270 */
[----:B------:R-:W-:Y:S01]  /*9340*/  UISETP.GE.OR UP0, UPT, UR41, UR6, UP0 ;  /* 0x000000062900728c */ /* 0x000fe20008706670 */
[----:B------:R-:W-:Y:S01]  /*9350*/  IMAD R0, R0, R3, UR4 ;  /* 0x0000000400007e24 */ /* 0x000fe2000f8e0203 */
[----:B------:R-:W-:Y:S02]  /*9360*/  UIMAD.WIDE.U32 UR4, UR39, -0x55555555, URZ ;  /* 0xaaaaaaab270478a5 */ /* 0x000fe4000f8e003f */
[----:B------:R-:W-:Y:S02]  /*9370*/  USEL UR6, URZ, 0x1, !UP1 ;  /* 0x000000013f067887 */ /* 0x000fe4000c800000 */
[----:B------:R-:W-:Y:S01]  /*9380*/  PLOP3.LUT P0, PT, PT, PT, UP0, 0x80, 0x0 ;  /* 0x000000000000781c */ /* 0x000fe20003f0f008 */
[----:B------:R-:W-:Y:S01]  /*9390*/  USHF.R.U32.HI UR4, URZ, 0x1, UR5 ;  /* 0x000000013f047899 */ /* 0x000fe20008011605 */
[----:B------:R-:W-:Y:S01]  /*93a0*/  IADD3 R0, R0, -UR42, RZ ;  /* 0x8000002a00007c10 */ /* 0x000fe2000fffe0ff */
[----:B------:R-:W-:Y:S02]  /*93b0*/  ULOP3.LUT UR38, UR38, UR6, URZ, 0x3c, !UPT ;  /* 0x0000000626267292 */ /* 0x000fe4000f8e3c3f */
[----:B------:R-:W-:-:S02]  /*93c0*/  UIMAD UR39, UR4, -0x3, UR39 ;  /* 0xfffffffd042778a4 */ /* 0x000fc4000f8e0227 */
[----:B------:R-:W-:Y:S01]  /*93d0*/  @UP2 ULOP3.LUT UR38, UR38, 0x1, UR4, 0x78, !UPT ;  /* 0x0000000126262892 */ /* 0x000fe2000f8e7804 */
[----:B------:R-:W-:-:S05]  /*93e0*/  UMOV UR41, 0xffffffff ;  /* 0xffffffff00297882 */ /* 0x000fca0000000000 */
[----:B------:R-:W-:Y:S06]  /*93f0*/  @P0 BRA `(.L_x_34) ;  /* 0x000000d000f80947 */ /* 0x000fec0003800000 */
[----:B------:R-:W0:Y:S01]  /*9400*/  LDC.64 R2, c[0x0][0x5c8] ;  /* 0x00017200ff027b82 */ /* 0x000e220000000a00 */
[----:B------:R-:W-:Y:S01]  /*9410*/  ULDC.64 UR4, c[0x0][0x5c0] ;  /* 0x0001700000047ab9 */ /* 0x000fe20000000a00 */
[----:B------:R-:W-:Y:S01]  /*9420*/  BSSY B0, `(.L_x_34) ;  /* 0x0000d3b000007945 */ /* 0x000fe20003800000 */
[C---:B0-----:R-:W-:Y:S01]  /*9430*/  IMAD R6, R2.reuse, UR9, RZ ;  /* 0x0000000902067c24 */ /* 0x041fe2000f8e02ff */
[----:B------:R-:W-:Y:S01]  /*9440*/  SHF.L.U32 R8, R2, 0x3, RZ ;  /* 0x0000000302087819 */ /* 0x000fe200000006ff */
[----:B------:R-:W-:Y:S01]  /*9450*/  IMAD.WIDE.U32 R4, R160, R2, R4 ;  /* 0x00000002a0047225 */ /* 0x000fe200078e0004 */
[----:B------:R-:W-:-:S03]  /*9460*/  SHF.L.U64.HI R9, R2, 0x3, R3 ;  /* 0x0000000302097819 */ /* 0x000fc60000010203 */
[----:B------:R-:W-:Y:S01]  /*9470*/  IMAD R6, R160, R3, R6 ;  /* 0x00000003a0067224 */ /* 0x000fe200078e0206 */
[----:B------:R-:W-:-:S03]  /*9480*/  IADD3 R4, P0, R4, UR4, RZ ;  /* 0x0000000404047c10 */ /* 0x000fc6000ff1e0ff */
[----:B------:R-:W-:Y:S01]  /*9490*/  IMAD.IADD R6, R5, 0x1, R6 ;  /* 0x0000000105067824 */ /* 0x000fe200078e0206 */
[----:B------:R-:W-:-:S04]  /*94a0*/  IADD3 R10, P1, R8, R4, RZ ;  /* 0x00000004080a7210 */ /* 0x000fc80007f3e0ff */
[----:B------:R-:W-:Y:S02]  /*94b0*/  IADD3.X R5, R6, UR5, RZ, P0, !PT ;  /* 0x0000000506057c10 */ /* 0x000fe400087fe4ff */
[----:B------:R-:W-:-:S03]  /*94c0*/  LEA R6, P0, R2, R4, 0x7 ;  /* 0x0000000402067211 */ /* 0x000fc600078038ff */
[----:B------:R-:W-:Y:S01]  /*94d0*/  IMAD.X R11, R9, 0x1, R5, P1 ;  /* 0x00000001090b7824 */ /* 0x000fe200008e0605 */
[----:B------:R-:W-:Y:S02]  /*94e0*/  LEA.HI.X R7, R2, R5, R3, 0x7, P0 ;  /* 0x0000000502077211 */ /* 0x000fe400000f3c03 */
[----:B------:R-:W-:Y:S02]  /*94f0*/  ISETP.NE.AND P0, PT, R18, RZ, PT ;  /* 0x000000ff1200720c */ /* 0x000fe40003f05270 */
[----:B------:R-:W-:-:S04]  /*9500*/  IADD3 R8, P2, R8, R6, RZ ;  /* 0x0000000608087210 */ /* 0x000fc80007f5e0ff */
[----:B------:R-:W-:-:S07]  /*9510*/  IADD3.X R9, R9, R7, RZ, P2, !PT ;  /* 0x0000000709097210 */ /* 0x000fce00017fe4ff */
[----:B------:R-:W-:Y:S05]  /*9520*/  @!P0 BRA `(.L_x_35) ;  /* 0x0000009800988947 */ /* 0x000fea0003800000 */
[----:B------:R-:W0:Y:S01]  /*9530*/  LDC.64 R20, c[0x0][0x5b0] ;  /* 0x00016c00ff147b82 */ /* 0x000e220000000a00 */
[----:B------:R-:W-:Y:S01]  /*9540*/  ULDC.64 UR6, c[0x0][0x5b8] ;  /* 0x00016e0000067ab9 */ /* 0x000fe20000000a00 */
[----:B------:R-:W-:Y:S01]  /*9550*/  ISETP.GE.AND P1, PT, R154, 0x1, PT ;  /* 0x000000019a00780c */ /* 0x000fe20003f26270 */
[----:B------:R-:W-:Y:S02]  /*9560*/  UIMAD UR4, UR10, UR6, URZ ;  /* 0x000000060a0472a4 */ /* 0x000fe4000f8e023f */
[----:B------:R-:W-:Y:S01]  /*9570*/  IMAD.U32 R156, RZ, RZ, UR6 ;  /* 0x00000006ff9c7e24 */ /* 0x000fe2000f8e00ff */
[----:B------:R-:W-:Y:S01]  /*9580*/  BSSY B1, `(.L_x_36) ;  /* 0x000000e000017945 */ /* 0x000fe20003800000 */
[----:B------:R-:W-:Y:S01]  /*9590*/  ISETP.LT.OR P2, PT, R0, 0x1, !P1 ;  /* 0x000000010000780c */ /* 0x000fe20004f41670 */
[----:B------:R-:W-:Y:S01]  /*95a0*/  UIMAD UR4, UR43, UR7, UR4 ;  /* 0x000000072b0472a4 */ /* 0x000fe2000f8e0204 */
[----:B------:R-:W1:Y:S01]  /*95b0*/  LDC.64 R22, c[0x0][0x5a8] ;  /* 0x00016a00ff167b82 */ /* 0x000e620000000a00 */
[----:B------:R-:W-:-:S04]  /*95c0*/  IMAD.WIDE.U32 R156, R156, UR43, R12 ;  /* 0x0000002b9c9c7c25 */ /* 0x000fc8000f8e000c */
[----:B------:R-:W-:Y:S01]  /*95d0*/  IMAD.MOV.U32 R152, RZ, RZ, R156 ;  /* 0x000000ffff987224 */ /* 0x000fe200078e009c */
[----:B------:R-:W-:Y:S01]  /*95e0*/  IADD3 R153, R157, UR4, RZ ;  /* 0x000000049d997c10 */ /* 0x000fe2000fffe0ff */
[----:B0-----:R-:W-:Y:S02]  /*95f0*/  IMAD R161, R20, UR9, RZ ;  /* 0x0000000914a17c24 */ /* 0x001fe4000f8e02ff */
[----:B------:R-:W-:-:S04]  /*9600*/  IMAD.WIDE.U32 R2, R160, R20, R152 ;  /* 0x00000014a0027225 */ /* 0x000fc800078e0098 */
[----:B------:R-:W-:Y:S01]  /*9610*/  IMAD R161, R160, R21, R161 ;  /* 0x00000015a0a17224 */ /* 0x000fe200078e02a1 */
[----:B-1----:R-:W-:-:S04]  /*9620*/  IADD3 R14, P0, R2, R22, RZ ;  /* 0x00000016020e7210 */ /* 0x002fc80007f1e0ff */
[----:B------:R-:W-:Y:S01]  /*9630*/  IADD3.X R15, R23, R3, R161, P0, !PT ;  /* 0x00000003170f7210 */ /* 0x000fe200007fe4a1 */
[----:B------:R-:W-:Y:S08]  /*9640*/  @P2 BRA `(.L_x_37) ;  /* 0x0000000000042947 */ /* 0x000ff00003800000 */
[----:B------:R0:W5:Y:S02]  /*9650*/  LDG.E.U8 R16, desc[UR36][R14.64] ;  /* 0x000000240e107981 */ /* 0x000164000c1e1100 */
.L_x_37:
[----:B------:R-:W-:Y:S05]  /*9660*/  BSYNC B1 ;  /* 0x0000000000017941 */ /* 0x000fea0003800000 */
.L_x_36:
[----:B------:R-:W2:Y:S01]  /*9670*/  LDL.LU R3, [R1] ;  /* 0x0000000001037983 */ /* 0x000ea20000300800 */
[----:B-----5:R-:W-:Y:S01]  /*9680*/  LOP3.LUT R2, R16, 0xffff, RZ, 0xc0, !PT ;  /* 0x0000ffff10027812 */ /* 0x020fe200078ec0ff */
[----:B------:R-:W-:Y:S01]  /*9690*/  BSSY B1, `(.L_x_38) ;  /* 0x000000a000017945 */ /* 0x000fe20003800000 */
[----:B------:R-:W-:Y:S02]  /*96a0*/  ISETP.LT.OR P0, PT, R0, 0x2, !P1 ;  /* 0x000000020000780c */ /* 0x000fe40004f01670 */
[----:B------:R-:W-:-:S05]  /*96b0*/  PRMT R2, R2, 0x8880, RZ ;  /* 0x0000888002027816 */ /* 0x000fca00000000ff */
[----:B------:R-:W-:-:S04]  /*96c0*/  IMAD R2, R2, R18, RZ ;  /* 0x0000001202027224 */ /* 0x000fc800078e02ff */
[----:B--2---:R-:W-:-:S05]  /*96d0*/  @!P2 IMAD R3, R3, R17, R2 ;  /* 0x000000110303a224 */ /* 0x004fca00078e0202 */
[----:B------:R1:W-:Y:S01]  /*96e0*/  @!P2 STG.E.U8 desc[UR36][R4.64], R3 ;  /* 0x000000030400a986 */ /* 0x0003e2000c101124 */
[----:B------:R-:W-:Y:S05]  /*96f0*/  @P0 BRA `(.L_x_39) ;  /* 0x00000000000c0947 */ /* 0x000fea0003800000 */
[----:B------:R-:W2:Y:S02]  /*9700*/  LDG.E.U8 R16, desc[UR36][R14.64+0x1] ;  /* 0x000001240e107981 */ /* 0x000ea4000c1e1100 */
[----:B--2---:R-:W-:-:S05]  /*9710*/  PRMT R2, R16, 0x8880, RZ ;  /* 0x0000888010027816 */ /* 0x004fca00000000ff */
[----:B------:R-:W-:-:S07]  /*9720*/  IMAD R2, R2, R18, RZ ;  /* 0x0000001202027224 */ /* 0x000fce00078e02ff */
.L_x_39:
[----:B------:R-:W-:Y:S05]  /*9730*/  BSYNC B1 ;  /* 0x0000000000017941 */ /* 0x000fea0003800000 */
.L_x_38:
[----:B-1----:R-:W2:Y:S01]  /*9740*/  LDL.LU R3, [R1+0x4] ;  /* 0x0000040001037983 */ /* 0x002ea20000300800 */
[C---:B------:R-:W-:Y:S01]  /*9750*/  SHF.L.U64.HI R159, R20.reuse, 0x3, R21 ;  /* 0x00000003149f7819 */ /* 0x040fe20000010215 */
[----:B------:R-:W-:Y:S01]  /*9760*/  BSSY B1, `(.L_x_40) ;  /* 0x000000e000017945 */ /* 0x000fe20003800000 */
[----:B------:R-:W-:-:S05]  /*9770*/  SHF.L.U32 R158, R20, 0x3, RZ ;  /* 0x00000003149e7819 */ /* 0x000fca00000006ff */
[----:B------:R-:W-:-:S04]  /*9780*/  IMAD.WIDE.U32 R12, R160, R20, R158 ;  /* 0x00000014a00c7225 */ /* 0x000fc800078e009e */
[----:B------:R-:W-:Y:S01]  /*9790*/  IMAD.IADD R161, R161, 0x1, R13 ;  /* 0x00000001a1a17824 */ /* 0x000fe200078e020d */
[----:B------:R-:W-:-:S04]  /*97a0*/  IADD3 R12, P2, P3, R156, R22, R12 ;  /* 0x000000169c0c7210 */ /* 0x000fc80007b5e00c */
[----:B------:R-:W-:Y:S01]  /*97b0*/  IADD3.X R13, R153, R23, R161, P2, P3 ;  /* 0x00000017990d7210 */ /* 0x000fe200017e64a1 */
[----:B--2---:R-:W-:-:S05]  /*97c0*/  @!P0 IMAD R3, R3, R17, R2 ;  /* 0x0000001103038224 */ /* 0x004fca00078e0202 */
[----:B------:R1:W-:Y:S01]  /*97d0*/  @!P0 STG.E.U8 desc[UR36][R4.64+0x1], R3 ;  /* 0x0000010304008986 */ /* 0x0003e2000c101124 */
[----:B------:R-:W-:-:S04]  /*97e0*/  ISETP.GE.AND P0, PT, R154, 0x9, PT ;  /* 0x000000099a00780c */ /* 0x000fc80003f06270 */
[----:B------:R-:W-:-:S13]  /*97f0*/  ISETP.LT.OR P4, PT, R0, 0x1, !P0 ;  /* 0x000000010000780c */ /* 0x000fda0004781670 */
[----:B-1----:R-:W-:Y:S05]  /*9800*/  @P4 BRA `(.L_x_41) ;  /* 0x00000000000c4947 */ /* 0x002fea0003800000 */
[----:B------:R-:W2:Y:S02]  /*9810*/  LDG.E.U8 R16, desc[UR36][R12.64] ;  /* 0x000000240c107981 */ /* 0x000ea4000c1e1100 */
[----:B--2---:R-:W-:-:S05]  /*9820*/  PRMT R2, R16, 0x8880, RZ ;  /* 0x0000888010027816 */ /* 0x004fca00000000ff */
[----:B------:R-:W-:-:S07]  /*9830*/  IMAD R2, R2, R18, RZ ;  /* 0x0000001202027224 */ /* 0x000fce00078e02ff */
.L_x_41:
[----:B------:R-:W-:Y:S05]  /*9840*/  BSYNC B1 ;  /* 0x0000000000017941 */ /* 0x000fea0003800000 */
.L_x_40:
[----:B------:R-:W2:Y:S01]  /*9850*/  LDL.LU R3, [R1+0x8] ;  /* 0x0000080001037983 */ /* 0x000ea20000300800 */
[----:B------:R-:W-:Y:S01]  /*9860*/  ISETP.LT.OR P2, PT, R0, 0x2, !P0 ;  /* 0x000000020000780c */ /* 0x000fe20004741670 */
[----:B------:R-:W-:Y:S01]  /*9870*/  BSSY B1, `(.L_x_42) ;  /* 0x0000007000017945 */ /* 0x000fe20003800000 */
[----:B--2---:R-:W-:-:S05]  /*9880*/  @!P4 IMAD R3, R3, R17, R2 ;  /* 0x000000110303c224 */ /* 0x004fca00078e0202 */
[----:B------:R1:W-:Y:S06]  /*9890*/  @!P4 STG.E.U8 desc[UR36][R10.64], R3 ;  /* 0x000000030a00c986 */ /* 0x0003ec000c101124 */
[----:B------:R-:W-:Y:S05]  /*98a0*/  @P2 BRA `(.L_x_43) ;  /* 0x00000000000c2947 */ /* 0x000fea0003800000 */
[----:B------:R-:W2:Y:S02]  /*98b0*/  LDG.E.U8 R16, desc[UR36][R12.64+0x1] ;  /* 0x000001240c107981 */ /* 0x000ea4000c1e1100 */
[----:B--2---:R-:W-:-:S05]  /*98c0*/  PRMT R2, R16, 0x8880, RZ ;  /* 0x0000888010027816 */ /* 0x004fca00000000ff */
[----:B------:R-:W-:-:S07]  /*98d0*/  IMAD R2, R2, R18, RZ ;  /* 0x0000001202027224 */ /* 0x000fce00078e02ff */
.L_x_43:
[----:B------:R-:W-:Y:S05]  /*98e0*/  BSYNC B1 ;  /* 0x0000000000017941 */ /* 0x000fea0003800000 */
.L_x_42:
[----:B-1----:R-:W2:Y:S01]  /*98f0*/  LDL.LU R3, [R1+0xc] ;  /* 0x00000c0001037983 */ /* 0x002ea20000300800 */
[----:B------:R-:W-:Y:S01]  /*9900*/  BSSY B1, `(.L_x_44) ;  /* 0x0000009000017945 */ /* 0x000fe20003800000 */
[----:B------:R-:W-:Y:S01]  /*9910*/  ISETP.LT.OR P3, PT, R0, 0xa, !P1 ;  /* 0x0000000a0000780c */ /* 0x000fe20004f61670 */
[----:B--2---:R-:W-:-:S05]  /*9920*/  @!P2 IMAD R3, R3, R17, R2 ;  /* 0x000000110303a224 */ /* 0x004fca00078e0202 */
[----:B------:R1:W-:Y:S01]  /*9930*/  @!P2 STG.E.U8 desc[UR36][R10.64+0x1], R3 ;  /* 0x000001030a00a986 */ /* 0x0003e2000c101124 */
[----:B------:R-:W-:-:S13]  /*9940*/  ISETP.LT.OR P2, PT, R0, 0x9, !P1 ;  /* 0x000000090000780c */ /* 0x000fda0004f41670 */
[----:B-1----:R-:W-:Y:S05]  /*9950*/  @P2 BRA `(.L_x_45) ;  /* 0x00000000000c2947 */ /* 0x002fea0003800000 */
[----:B------:R-:W2:Y:S02]  /*9960*/  LDG.E.U8 R16, desc[UR36][R14.64+0x8] ;  /* 0x000008240e107981 */ /* 0x000ea4000c1e1100 */
[----:B--2---:R-:W-:-:S05]  /*9970*/  PRMT R2, R16, 0x8880, RZ ;  /* 0x0000888010027816 */ /* 0x004fca00000000ff */
[----:B------:R-:W-:-:S07]  /*9980*/  IMAD R2, R2, R18, RZ ;  /* 0x0000001202027224 */ /* 0x000fce00078e02ff */
.L_x_45:
[----:B------:R-:W-:Y:S05]  /*9990*/  BSYNC B1 ;  /* 0x0000000000017941 */ /* 0x000fea0003800000 */
.L_x_44:
[----:B------:R-:W2:Y:S01]  /*99a0*/  LDL.LU R3, [R1+0x10] ;  /* 0x0000100001037983 */ /* 0x000ea20000300800 */
[----:B------:R-:W-:Y:S01]  /*99b0*/  BSSY B1, `(.L_x_46) ;  /* 0x0000007000017945 */ /* 0x000fe20003800000 */
[----:B--2---:R-:W-:-:S05]  /*99c0*/  @!P2 IMAD R3, R3, R17, R2 ;  /* 0x000000110303a224 */ /* 0x004fca00078e0202 */
[----:B------:R1:W-:Y:S01]  /*99d0*/  @!P2 STG.E.U8 desc[UR36][R4.64+0x8], R3 ;  /* 0x000008030400a986 */ /* 0x0003e2000c101124 */
[----:B------:R-:W-:Y:S05]  /*99e0*/  @P3 BRA `(.L_x_47) ;  /* 0x00000000000c3947 */ /* 0x000fea0003800000 */
[----:B------:R-:W2:Y:S02]  /*99f0*/  LDG.E.U8 R16, desc[UR36][R14.64+0x9] ;  /* 0x000009240e107981 */ /* 0x000ea4000c1e1100 */
[----:B--2---:R-:W-:-:S05]  /*9a00*/  PRMT R2, R16, 0x8880, RZ ;  /* 0x0000888010027816 */ /* 0x004fca00000000ff */
[----:B------:R-:W-:-:S07]  /*9a10*/  IMAD R2, R2, R18, RZ ;  /* 0x0000001202027224 */ /* 0x000fce00078e02ff */
.L_x_47:
[----:B------:R-:W-:Y:S05]  /*9a20*/  BSYNC B1 ;  /* 0x0000000000017941 */ /* 0x000fea0003800000 */
.L_x_46:
[----:B-1----:R-:W2:Y:S01]  /*9a30*/  LDL.LU R3, [R1+0x14] ;  /* 0x0000140001037983 */ /* 0x002ea20000300800 */
[C---:B------:R-:W-:Y:S01]  /*9a40*/  ISETP.LT.OR P2, PT, R0.reuse, 0x9, !P0 ;  /* 0x000000090000780c */ /* 0x040fe20004741670 */
[----:B------:R-:W-:Y:S01]  /*9a50*/  BSSY B1, `(.L_x_48) ;  /* 0x000000b000017945 */ /* 0x000fe20003800000 */
[C---:B------:R-:W-:Y:S02]  /*9a60*/  ISETP.LT.OR P4, PT, R0.reuse, 0x11, !P1 ;  /* 0x000000110000780c */ /* 0x040fe40004f81670 */
[C---:B------:R-:W-:Y:S02]  /*9a70*/  ISETP.LT.OR P5, PT, R0.reuse, 0x12, !P1 ;  /* 0x000000120000780c */ /* 0x040fe40004fa1670 */
[----:B------:R-:W-:Y:S01]  /*9a80*/  ISETP.LT.OR P6, PT, R0, 0x11, !P0 ;  /* 0x000000110000780c */ /* 0x000fe200047c1670 */
[----:B--2---:R-:W-:-:S05]  /*9a90*/  @!P3 IMAD R3, R3, R17, R2 ;  /* 0x000000110303b224 */ /* 0x004fca00078e0202 */
[----:B------:R1:W-:Y:S01]  /*9aa0*/  @!P3 STG.E.U8 desc[UR36][R4.64+0x9], R3 ;  /* 0x000009030400b986 */ /* 0x0003e2000c101124 */
[----:B------:R-:W-:Y:S01]  /*9ab0*/  ISETP.LT.OR P3, PT, R0, 0xa, !P0 ;  /* 0x0000000a0000780c */ /* 0x000fe20004761670 */
[----:B------:R-:W-:-:S12]  /*9ac0*/  @P2 BRA `(.L_x_49) ;  /* 0x00000000000c2947 */ /* 0x000fd80003800000 */
[----:B------:R-:W2:Y:S02]  /*9ad0*/  LDG.E.U8 R16, desc[UR36][R12.64+0x8] ;  /* 0x000008240c107981 */ /* 0x000ea4000c1e1100 */
[----:B--2---:R-:W-:-:S05]  /*9ae0*/  PRMT R2, R16, 0x8880, RZ ;  /* 0x0000888010027816 */ /* 0x004fca00000000ff */
[----:B------:R-:W-:-:S07]  /*9af0*/  IMAD R2, R2, R18, RZ ;  /* 0x0000001202027224 */ /* 0x000fce00078e02ff */
.L_x_49:
[----:B------:R-:W-:Y:S05]  /*9b00*/  BSYNC B1 ;  /* 0x0000000000017941 */ /* 0x000fea0003800000 */
.L_x_48:
[----:B-1----:R-:W2:Y:S01]  /*9b10*/  LDL.LU R3, [R1+0x18] ;  /* 0x0000180001037983 */ /* 0x002ea20000300800 */
[----:B------:R-:W-:Y:S01]  /*9b20*/  BSSY B1, `(.L_x_50) ;  /* 0x0000007000017945 */ /* 0x000fe20003800000 */
[----:B--2---:R-:W-:-:S05]  /*9b30*/  @!P2 IMAD R3, R3, R17, R2 ;  /* 0x000000110303a224 */ /* 0x004fca00078e0202 */
[----:B------:R1:W-:Y:S01]  /*9b40*/  @!P2 STG.E.U8 desc[UR36][R10.64+0x8], R3 ;  /* 0x000008030a00a986 */ /* 0x0003e2000c101124 */
[----:B------:R-:W-:Y:S05]  /*9b50*/  @P3 BRA `(.L_x_51) ;  /* 0x00000000000c3947 */ /* 0x000fea0003800000 */
[----:B------:R-:W2:Y:S02]  /*9b60*/  LDG.E.U8 R16, desc[UR36][R12.64+0x9] ;  /* 0x000009240c107981 */ /* 0x000ea4000c1e1100 */
[----:B--2---:R-:W-:-:S05]  /*9b70*/  PRMT R2, R16, 0x8880, RZ ;  /* 0x0000888010027816 */ /* 0x004fca00000000ff */
[----:B------:R-:W-:-:S07]  /*9b80*/  IMAD R2, R2, R18, RZ ;  /* 0x0000001202027224 */ /* 0x000fce00078e02ff */
.L_x_51:
[----:B------:R-:W-:Y:S05]  /*9b90*/  BSYNC B1 ;  /* 0x0000000000017941 */ /* 0x000fea0003800000 */
.L_x_50:
        /* <DEDUP_REMOVED lines=8> */
.L_x_53:
[----:B------:R-:W-:Y:S05]  /*9c20*/  BSYNC B1 ;  /* 0x0000000000017941 */ /* 0x000fea0003800000 */
.L_x_52:
        /* <DEDUP_REMOVED lines=8> */
.L_x_55:
[----:B------:R-:W-:Y:S05]  /*9cb0*/  BSYNC B1 ;  /* 0x0000000000017941 */ /* 0x000fea0003800000 */
.L_x_54:
        /* <DEDUP_REMOVED lines=8> */
.L_x_57:
[----:B------:R-:W-:Y:S05]  /*9d40*/  BSYNC B1 ;  /* 0x0000000000017941 */ /* 0x000fea0003800000 */
.L_x_56:
        /* <DEDUP_REMOVED lines=13> */
.L_x_59:
[----:B------:R-:W-:Y:S05]  /*9e20*/  BSYNC B1 ;  /* 0x0000000000017941 */ /* 0x000fea0003800000 */
.L_x_58:
        /* <DEDUP_REMOVED lines=8> */
.L_x_61:
[----:B------:R-:W-:Y:S05]  /*9eb0*/  BSYNC B1 ;  /* 0x0000000000017941 */ /* 0x000fea0003800000 */
.L_x_60:
        /* <DEDUP_REMOVED lines=8> */
.L_x_63:
[----:B------:R-:W-:Y:S05]  /*9f40*/  BSYNC B1 ;  /* 0x0000000000017941 */ /* 0x000fea0003800000 */
.L_x_62:
        /* <DEDUP_REMOVED lines=8> */
.L_x_65:
[----:B------:R-:W-:Y:S05]  /*9fd0*/  BSYNC B1 ;  /* 0x0000000000017941 */ /* 0x000fea0003800000 */
.L_x_64:
        /* <DEDUP_REMOVED lines=8> */
.L_x_67:
[----:B------:R-:W-:Y:S05]  /*a060*/  BSYNC B1 ;  /* 0x0000000000017941 */ /* 0x000fea0003800000 */
.L_x_66:
        /* <DEDUP_REMOVED lines=13> */
.L_x_69:
[----:B------:R-:W-:Y:S05]  /*a140*/  BSYNC B1 ;  /* 0x0000000000017941 */ /* 0x000fea0003800000 */
.L_x_68:
        /* <DEDUP_REMOVED lines=8> */
.L_x_71:
[----:B------:R-:W-:Y:S05]  /*a1d0*/  BSYNC B1 ;  /* 0x0000000000017941 */ /* 0x000fea0003800000 */
.L_x_70:
        /* <DEDUP_REMOVED lines=8> */
.L_x_73:
[----:B------:R-:W-:Y:S05]  /*a260*/  BSYNC B1 ;  /* 0x0000000000017941 */ /* 0x000fea0003800000 */
.L_x_72:
        /* <DEDUP_REMOVED lines=8> */
.L_x_75:
[----:B------:R-:W-:Y:S05]  /*a2f0*/  BSYNC B1 ;  /* 0x0000000000017941 */ /* 0x000fea0003800000 */
.L_x_74:
        /* <DEDUP_REMOVED lines=8> */
.L_x_77:
[----:B------:R-:W-:Y:S05]  /*a380*/  BSYNC B1 ;  /* 0x0000000000017941 */ /* 0x000fea0003800000 */
.L_x_76:
        /* <DEDUP_REMOVED lines=13> */
.L_x_79:
[----:B------:R-:W-:Y:S05]  /*a460*/  BSYNC B1 ;  /* 0x0000000000017941 */ /* 0x000fea0003800000 */
.L_x_78:
        /* <DEDUP_REMOVED lines=8> */
.L_x_81:
[----:B------:R-:W-:Y:S05]  /*a4f0*/  BSYNC B1 ;  /* 0x0000000000017941 */ /* 0x000fea0003800000 */
.L_x_80:
        /* <DEDUP_REMOVED lines=8> */
.L_x_83:
[----:B------:R-:W-:Y:S05]  /*a580*/  BSYNC B1 ;  /* 0x0000000000017941 */ /* 0x000fea0003800000 */
.L_x_82:
        /* <DEDUP_REMOVED lines=8> */
.L_x_85:
[----:B------:R-:W-:Y:S05]  /*a610*/  BSYNC B1 ;  /* 0x0000000000017941 */ /* 0x000fea0003800000 */
.L_x_84:
        /* <DEDUP_REMOVED lines=8> */
.L_x_87:
[----:B------:R-:W-:Y:S05]  /*a6a0*/  BSYNC B1 ;  /* 0x0000000000017941 */ /* 0x000fea0003800000 */
.L_x_86:
        /* <DEDUP_REMOVED lines=13> */
.L_x_89:
[----:B------:R-:W-:Y:S05]  /*a780*/  BSYNC B1 ;  /* 0x0000000000017941 */ /* 0x000fea0003800000 */
.L_x_88:
        /* <DEDUP_REMOVED lines=8> */
.L_x_91:
[----:B------:R-:W-:Y:S05]  /*a810*/  BSYNC B1 ;  /* 0x0000000000017941 */ /* 0x000fea0003800000 */
.L_x_90:
        /* <DEDUP_REMOVED lines=8> */
.L_x_93:
[----:B------:R-:W-:Y:S05]  /*a8a0*/  BSYNC B1 ;  /* 0x0000000000017941 */ /* 0x000fea0003800000 */
.L_x_92:
        /* <DEDUP_REMOVED lines=8> */
.L_x_95:
[----:B------:R-:W-:Y:S05]  /*a930*/  BSYNC B1 ;  /* 0x0000000000017941 */ /* 0x000fea0003800000 */
.L_x_94:
        /* <DEDUP_REMOVED lines=8> */
.L_x_97:
[----:B------:R-:W-:Y:S05]  /*a9c0*/  BSYNC B1 ;  /* 0x0000000000017941 */ /* 0x000fea0003800000 */
.L_x_96:
        /* <DEDUP_REMOVED lines=13> */
.L_x_99:
[----:B------:R-:W-:Y:S05]  /*aaa0*/  BSYNC B1 ;  /* 0x0000000000017941 */ /* 0x000fea0003800000 */
.L_x_98:
        /* <DEDUP_REMOVED lines=8> */
.L_x_101:
[----:B------:R-:W-:Y:S05]  /*ab30*/  BSYNC B1 ;  /* 0x0000000000017941 */ /* 0x000fea0003800000 */
.L_x_100:
        /* <DEDUP_REMOVED lines=8> */
.L_x_103:
[----:B------:R-:W-:Y:S05]  /*abc0*/  BSYNC B1 ;  /* 0x0000000000017941 */ /* 0x000fea0003800000 */
.L_x_102:
        /* <DEDUP_REMOVED lines=8> */
.L_x_105:
[----:B------:R-:W-:Y:S05]  /*ac50*/  BSYNC B1 ;  /* 0x0000000000017941 */ /* 0x000fea0003800000 */
.L_x_104:
        /* <DEDUP_REMOVED lines=8> */
.L_x_107:
[----:B------:R-:W-:Y:S05]  /*ace0*/  BSYNC B1 ;  /* 0x0000000000017941 */ /* 0x000fea0003800000 */
.L_x_106:
        /* <DEDUP_REMOVED lines=13> */
.L_x_109:
[----:B------:R-:W-:Y:S05]  /*adc0*/  BSYNC B1 ;  /* 0x0000000000017941 */ /* 0x000fea0003800000 */
.L_x_108:
        /* <DEDUP_REMOVED lines=8> */
.L_x_111:
[----:B------:R-:W-:Y:S05]  /*ae50*/  BSYNC B1 ;  /* 0x0000000000017941 */ /* 0x000fea0003800000 */
.L_x_110:
        /* <DEDUP_REMOVED lines=8> */
.L_x_113:
[----:B------:R-:W-:Y:S05]  /*aee0*/  BSYNC B1 ;  /* 0x0000000000017941 */ /* 0x000fea0003800000 */
.L_x_112:
        /* <DEDUP_REMOVED lines=8> */
.L_x_115:
[----:B------:R-:W-:Y:S05]  /*af70*/  BSYNC B1 ;  /* 0x0000000000017941 */ /* 0x000fea0003800000 */
.L_x_114:
        /* <DEDUP_REMOVED lines=8> */
.L_x_117:
[----:B------:R-:W-:Y:S05]  /*b000*/  BSYNC B1 ;  /* 0x0000000000017941 */ /* 0x000fea0003800000 */
.L_x_116:
        /* <DEDUP_REMOVED lines=13> */
.L_x_119:
[----:B------:R-:W-:Y:S05]  /*b0e0*/  BSYNC B1 ;  /* 0x0000000000017941 */ /* 0x000fea0003800000 */
.L_x_118:
        /* <DEDUP_REMOVED lines=8> */
.L_x_121:
[----:B------:R-:W-:Y:S05]  /*b170*/  BSYNC B1 ;  /* 0x0000000000017941 */ /* 0x000fea0003800000 */
.L_x_120:
        /* <DEDUP_REMOVED lines=8> */
.L_x_123:
[----:B------:R-:W-:Y:S05]  /*b200*/  BSYNC B1 ;  /* 0x0000000000017941 */ /* 0x000fea0003800000 */
.L_x_122:
        /* <DEDUP_REMOVED lines=8> */
.L_x_125:
[----:B------:R-:W-:Y:S05]  /*b290*/  BSYNC B1 ;  /* 0x0000000000017941 */ /* 0x000fea0003800000 */
.L_x_124:
        /* <DEDUP_REMOVED lines=8> */
.L_x_127:
[----:B------:R-:W-:Y:S05]  /*b320*/  BSYNC B1 ;  /* 0x0000000000017941 */ /* 0x000fea0003800000 */
.L_x_126:
        /* <DEDUP_REMOVED lines=13> */
.L_x_129:
[----:B------:R-:W-:Y:S05]  /*b400*/  BSYNC B1 ;  /* 0x0000000000017941 */ /* 0x000fea0003800000 */
.L_x_128:
        /* <DEDUP_REMOVED lines=8> */
.L_x_131:
[----:B------:R-:W-:Y:S05]  /*b490*/  BSYNC B1 ;  /* 0x0000000000017941 */ /* 0x000fea0003800000 */
.L_x_130:
        /* <DEDUP_REMOVED lines=8> */
.L_x_133:
[----:B------:R-:W-:Y:S05]  /*b520*/  BSYNC B1 ;  /* 0x0000000000017941 */ /* 0x000fea0003800000 */
.L_x_132:
        /* <DEDUP_REMOVED lines=8> */
.L_x_135:
[----:B------:R-:W-:Y:S05]  /*b5b0*/  BSYNC B1 ;  /* 0x0000000000017941 */ /* 0x000fea0003800000 */
.L_x_134:
        /* <DEDUP_REMOVED lines=8> */
.L_x_137:
[----:B------:R-:W-:Y:S05]  /*b640*/  BSYNC B1 ;  /* 0x0000000000017941 */ /* 0x000fea0003800000 */
.L_x_136:
        /* <DEDUP_REMOVED lines=13> */
.L_x_139:
[----:B------:R-:W-:Y:S05]  /*b720*/  BSYNC B1 ;  /* 0x0000000000017941 */ /* 0x000fea0003800000 */
.L_x_138:
        /* <DEDUP_REMOVED lines=8> */
.L_x_141:
[----:B------:R-:W-:Y:S05]  /*b7b0*/  BSYNC B1 ;  /* 0x0000000000017941 */ /* 0x000fea0003800000 */
.L_x_140:
[----:B-1----:R-:W2:Y:S01]  /*b7c0*/  LDL.LU R3, [R1+0xd0] ;  /* 0x0000d00001037983 */ /* 0x002ea20000300800 */
[----:B------:R-:W-:Y:S01]  /*b7d0*/  BSSY B1, `(.L_x_142) ;  /* 0x0000007000017945 */ /* 0x000fe20003800000 */
[----:B--2---:R-:W-:-:S05]  /*b7e0*/  @!P3 IMAD R3, R3, R17, R2 ;  /* 0x000000110303b224 */ /* 0x004fca00078e0202 */
[----:B------:R1:W-:Y:S01]  /*b7f0*/  @!P3 STG.E.U8 desc[UR36][R4.64+0x68], R3 ;  /* 0x000068030400b986 */ /* 0x0003e2000c101124 */
[----:B------:R-:W-:Y:S05]  /*b800*/  @P5 BRA `(.L_x_143) ;  /* 0x00000000000c5947 */ /* 0x000fea0003800000 */
[----:B------:R-:W1:Y:S02]  /*b810*/  LDG.E.U8 R16, desc[UR36][R14.64+0x69] ;  /* 0x000069240e107981 */ /* 0x000e64000c1e1100 */
[----:B-1----:R-:W-:-:S05]  /*b820*/  PRMT R3, R16, 0x8880, RZ ;  /* 0x0000888010037816 */ /* 0x002fca00000000ff */
[----:B------:R-:W-:-:S07]  /*b830*/  IMAD R2, R3, R18, RZ ;  /* 0x0000001203027224 */ /* 0x000fce00078e02ff */
.L_x_143:
[----:B------:R-:W-:Y:S05]  /*b840*/  BSYNC B1 ;  /* 0x0000000000017941 */ /* 0x000fea0003800000 */
.L_x_142:
        /* <DEDUP_REMOVED lines=8> */
.L_x_145:
[----:B------:R-:W-:Y:S05]  /*b8d0*/  BSYNC B1 ;  /* 0x0000000000017941 */ /* 0x000fea0003800000 */
.L_x_144:
        /* <DEDUP_REMOVED lines=8> */
.L_x_147:
[----:B------:R-:W-:Y:S05]  /*b960*/  BSYNC B1 ;  /* 0x0000000000017941 */ /* 0x000fea0003800000 */
.L_x_146:
        /* <DEDUP_REMOVED lines=10> */
[----:B------:R-:W1:Y:S02]  /*ba10*/  LDG.E.U8 R16, desc[UR36][R14.64+0x70] ;  /* 0x000070240e107981 */ /* 0x000e64000c1e1100 */
[----:B-1----:R-:W-:-:S05]  /*ba20*/  PRMT R3, R16, 0x8880, RZ ;  /* 0x0000888010037816 */ /* 0x002fca00000000ff */
[----:B------:R-:W-:-:S07]  /*ba30*/  IMAD R2, R3, R18, RZ ;  /* 0x0000001203027224 */ /* 0x000fce00078e02ff */
.L_x_149:
[----:B------:R-:W-:Y:S05]  /*ba40*/  BSYNC B1 ;  /* 0x0000000000017941 */ /* 0x000fea0003800000 */
.L_x_148:
        /* <DEDUP_REMOVED lines=8> */
.L_x_151:
[----:B------:R-:W-:Y:S05]  /*bad0*/  BSYNC B1 ;  /* 0x0000000000017941 */ /* 0x000fea0003800000 */
.L_x_150:
        /* <DEDUP_REMOVED lines=8> */
.L_x_153:
[----:B------:R-:W-:Y:S05]  /*bb60*/  BSYNC B1 ;  /* 0x0000000000017941 */ /* 0x000fea0003800000 */
.L_x_152:
        /* <DEDUP_REMOVED lines=8> */
.L_x_155:
[----:B------:R-:W-:Y:S05]  /*bbf0*/  BSYNC B1 ;  /* 0x0000000000017941 */ /* 0x000fea0003800000 */
.L_x_154:
        /* <DEDUP_REMOVED lines=8> */
.L_x_157:
[----:B------:R-:W-:Y:S05]  /*bc80*/  BSYNC B1 ;  /* 0x0000000000017941 */ /* 0x000fea0003800000 */
.L_x_156:
        /* <DEDUP_REMOVED lines=13> */
.L_x_159:
[----:B------:R-:W-:Y:S05]  /*bd60*/  BSYNC B1 ;  /* 0x0000000000017941 */ /* 0x000fea0003800000 */
.L_x_158:
        /* <DEDUP_REMOVED lines=8> */
.L_x_161:
[----:B------:R-:W-:Y:S05]  /*bdf0*/  BSYNC B1 ;  /* 0x0000000000017941 */ /* 0x000fea0003800000 */
.L_x_160:
        /* <DEDUP_REMOVED lines=8> */
.L_x_163:
[----:B------:R-:W-:Y:S05]  /*be80*/  BSYNC B1 ;  /* 0x0000000000017941 */ /* 0x000fea0003800000 */
.L_x_162:
        /* <DEDUP_REMOVED lines=8> */
.L_x_165:
[----:B------:R-:W-:Y:S05]  /*bf10*/  BSYNC B1 ;  /* 0x0000000000017941 */ /* 0x000fea0003800000 */
.L_x_164:
        /* <DEDUP_REMOVED lines=8> */
.L_x_167:
[----:B------:R-:W-:Y:S05]  /*bfa0*/  BSYNC B1 ;  /* 0x0000000000017941 */ /* 0x000fea0003800000 */
.L_x_166:
        /* <DEDUP_REMOVED lines=13> */
.L_x_169:
[----:B------:R-:W-:Y:S05]  /*c080*/  BSYNC B1 ;  /* 0x0000000000017941 */ /* 0x000fea0003800000 */
.L_x_168:
        /* <DEDUP_REMOVED lines=8> */
.L_x_171:
[----:B------:R-:W-:Y:S05]  /*c110*/  BSYNC B1 ;  /* 0x0000000000017941 */ /* 0x000fea0003800000 */
.L_x_170:
        /* <DEDUP_REMOVED lines=8> */
.L_x_173:
[----:B------:R-:W-:Y:S05]  /*c1a0*/  BSYNC B1 ;  /* 0x0000000000017941 */ /* 0x000fea0003800000 */
.L_x_172:
        /* <DEDUP_REMOVED lines=8> */
.L_x_175:
[----:B------:R-:W-:Y:S05]  /*c230*/  BSYNC B1 ;  /* 0x0000000000017941 */ /* 0x000fea0003800000 */
.L_x_174:
        /* <DEDUP_REMOVED lines=8> */
.L_x_177:
[----:B------:R-:W-:Y:S05]  /*c2c0*/  BSYNC B1 ;  /* 0x0000000000017941 */ /* 0x000fea0003800000 */
.L_x_176:
        /* <DEDUP_REMOVED lines=13> */
.L_x_179:
[----:B------:R-:W-:Y:S05]  /*c3a0*/  BSYNC B1 ;  /* 0x0000000000017941 */ /* 0x000fea0003800000 */
.L_x_178:
        /* <DEDUP_REMOVED lines=8> */
.L_x_181:
[----:B------:R-:W-:Y:S05]  /*c430*/  BSYNC B1 ;  /* 0x0000000000017941 */ /* 0x000fea0003800000 */
.L_x_180:
        /* <DEDUP_REMOVED lines=8> */
.L_x_183:
[----:B------:R-:W-:Y:S05]  /*c4c0*/  BSYNC B1 ;  /* 0x0000000000017941 */ /* 0x000fea0003800000 */
.L_x_182:
        /* <DEDUP_REMOVED lines=8> */
.L_x_185:
[----:B------:R-:W-:Y:S05]  /*c550*/  BSYNC B1 ;  /* 0x0000000000017941 */ /* 0x000fea0003800000 */
.L_x_184:
        /* <DEDUP_REMOVED lines=8> */
.L_x_187:
[----:B------:R-:W-:Y:S05]  /*c5e0*/  BSYNC B1 ;  /* 0x0000000000017941 */ /* 0x000fea0003800000 */
.L_x_186:
        /* <DEDUP_REMOVED lines=13> */
.L_x_189:
[----:B------:R-:W-:Y:S05]  /*c6c0*/  BSYNC B1 ;  /* 0x0000000000017941 */ /* 0x000fea0003800000 */
.L_x_188:
        /* <DEDUP_REMOVED lines=8> */
.L_x_191:
[----:B------:R-:W-:Y:S05]  /*c750*/  BSYNC B1 ;  /* 0x0000000000017941 */ /* 0x000fea0003800000 */
.L_x_190:
        /* <DEDUP_REMOVED lines=8> */
.L_x_193:
[----:B------:R-:W-:Y:S05]  /*c7e0*/  BSYNC B1 ;  /* 0x0000000000017941 */ /* 0x000fea0003800000 */
.L_x_192:
        /* <DEDUP_REMOVED lines=8> */
.L_x_195:
[----:B------:R-:W-:Y:S05]  /*c870*/  BSYNC B1 ;  /* 0x0000000000017941 */ /* 0x000fea0003800000 */
.L_x_194:
        /* <DEDUP_REMOVED lines=8> */
.L_x_197:
[----:B------:R-:W-:Y:S05]  /*c900*/  BSYNC B1 ;  /* 0x0000000000017941 */ /* 0x000fea0003800000 */
.L_x_196:
        /* <DEDUP_REMOVED lines=13> */
.L_x_199:
[----:B------:R-:W-:Y:S05]  /*c9e0*/  BSYNC B1 ;  /* 0x0000000000017941 */ /* 0x000fea0003800000 */
.L_x_198:
        /* <DEDUP_REMOVED lines=8> */
.L_x_201:
[----:B------:R-:W-:Y:S05]  /*ca70*/  BSYNC B1 ;  /* 0x0000000000017941 */ /* 0x000fea0003800000 */
.L_x_200:
        /* <DEDUP_REMOVED lines=8> */
.L_x_203:
[----:B------:R-:W-:Y:S05]  /*cb00*/  BSYNC B1 ;  /* 0x0000000000017941 */ /* 0x000fea0003800000 */
.L_x_202:
        /* <DEDUP_REMOVED lines=8> */
.L_x_205:
[----:B------:R-:W-:Y:S05]  /*cb90*/  BSYNC B1 ;  /* 0x0000000000017941 */ /* 0x000fea0003800000 */
.L_x_204:
        /* <DEDUP_REMOVED lines=8> */
.L_x_207:
[----:B------:R-:W-:Y:S05]  /*cc20*/  BSYNC B1 ;  /* 0x0000000000017941 */ /* 0x000fea0003800000 */
.L_x_206:
        /* <DEDUP_REMOVED lines=13> */
.L_x_209:
[----:B------:R-:W-:Y:S05]  /*cd00*/  BSYNC B1 ;  /* 0x0000000000017941 */ /* 0x000fea0003800000 */
.L_x_208:
        /* <DEDUP_REMOVED lines=8> */
.L_x_211:
[----:B------:R-:W-:Y:S05]  /*cd90*/  BSYNC B1 ;  /* 0x0000000000017941 */ /* 0x000fea0003800000 */
.L_x_210:
        /* <DEDUP_REMOVED lines=8> */
.L_x_213:
[----:B------:R-:W-:Y:S05]  /*ce20*/  BSYNC B1 ;  /* 0x0000000000017941 */ /* 0x000fea0003800000 */
.L_x_212:
        /* <DEDUP_REMOVED lines=8> */
.L_x_215:
[----:B------:R-:W-:Y:S05]  /*ceb0*/  BSYNC B1 ;  /* 0x0000000000017941 */ /* 0x000fea0003800000 */
.L_x_214:
        /* <DEDUP_REMOVED lines=8> */
.L_x_217:
[----:B------:R-:W-:Y:S05]  /*cf40*/  BSYNC B1 ;  /* 0x0000000000017941 */ /* 0x000fea0003800000 */
.L_x_216:
        /* <DEDUP_REMOVED lines=13> */
.L_x_219:
[----:B------:R-:W-:Y:S05]  /*d020*/  BSYNC B1 ;  /* 0x0000000000017941 */ /* 0x000fea0003800000 */
.L_x_218:
        /* <DEDUP_REMOVED lines=8> */
.L_x_221:
[----:B------:R-:W-:Y:S05]  /*d0b0*/  BSYNC B1 ;  /* 0x0000000000017941 */ /* 0x000fea0003800000 */
.L_x_220:
        /* <DEDUP_REMOVED lines=8> */
.L_x_223:
[----:B------:R-:W-:Y:S05]  /*d140*/  BSYNC B1 ;  /* 0x0000000000017941 */ /* 0x000fea0003800000 */
.L_x_222:
        /* <DEDUP_REMOVED lines=8> */
.L_x_225:
[----:B------:R-:W-:Y:S05]  /*d1d0*/  BSYNC B1 ;  /* 0x0000000000017941 */ /* 0x000fea0003800000 */
.L_x_224:
        /* <DEDUP_REMOVED lines=8> */
.L_x_227:
[----:B------:R-:W-:Y:S05]  /*d260*/  BSYNC B1 ;  /* 0x0000000000017941 */ /* 0x000fea0003800000 */
.L_x_226:
        /* <DEDUP_REMOVED lines=13> */
.L_x_229:
[----:B------:R-:W-:Y:S05]  /*d340*/  BSYNC B1 ;  /* 0x0000000000017941 */ /* 0x000fea0003800000 */
.L_x_228:
        /* <DEDUP_REMOVED lines=8> */
.L_x_231:
[----:B------:R-:W-:Y:S05]  /*d3d0*/  BSYNC B1 ;  /* 0x0000000000017941 */ /* 0x000fea0003800000 */
.L_x_230:
        /* <DEDUP_REMOVED lines=8> */
.L_x_233:
[----:B------:R-:W-:Y:S05]  /*d460*/  BSYNC B1 ;  /* 0x0000000000017941 */ /* 0x000fea0003800000 */
.L_x_232:
        /* <DEDUP_REMOVED lines=8> */
.L_x_235:
[----:B------:R-:W-:Y:S05]  /*d4f0*/  BSYNC B1 ;  /* 0x0000000000017941 */ /* 0x000fea0003800000 */
.L_x_234:
        /* <DEDUP_REMOVED lines=8> */
.L_x_237:
[----:B------:R-:W-:Y:S05]  /*d580*/  BSYNC B1 ;  /* 0x0000000000017941 */ /* 0x000fea0003800000 */
.L_x_236:
        /* <DEDUP_REMOVED lines=13> */
.L_x_239:
[----:B------:R-:W-:Y:S05]  /*d660*/  BSYNC B1 ;  /* 0x0000000000017941 */ /* 0x000fea0003800000 */
.L_x_238:
        /* <DEDUP_REMOVED lines=8> */
.L_x_241:
[----:B------:R-:W-:Y:S05]  /*d6f0*/  BSYNC B1 ;  /* 0x0000000000017941 */ /* 0x000fea0003800000 */
.L_x_240:
        /* <DEDUP_REMOVED lines=8> */
.L_x_243:
[----:B------:R-:W-:Y:S05]  /*d780*/  BSYNC B1 ;  /* 0x0000000000017941 */ /* 0x000fea0003800000 */
.L_x_242:
        /* <DEDUP_REMOVED lines=8> */
.L_x_245:
[----:B------:R-:W-:Y:S05]  /*d810*/  BSYNC B1 ;  /* 0x0000000000017941 */ /* 0x000fea0003800000 */
.L_x_244:
        /* <DEDUP_REMOVED lines=8> */
.L_x_247:
[----:B------:R-:W-:Y:S05]  /*d8a0*/  BSYNC B1 ;  /* 0x0000000000017941 */ /* 0x000fea0003800000 */
.L_x_246:
        /* <DEDUP_REMOVED lines=13> */
.L_x_249:
[----:B------:R-:W-:Y:S05]  /*d980*/  BSYNC B1 ;  /* 0x0000000000017941 */ /* 0x000fea0003800000 */
.L_x_248:
        /* <DEDUP_REMOVED lines=8> */
.L_x_251:
[----:B------:R-:W-:Y:S05]  /*da10*/  BSYNC B1 ;  /* 0x0000000000017941 */ /* 0x000fea0003800000 */
.L_x_250:
        /* <DEDUP_REMOVED lines=8> */
.L_x_253:
[----:B------:R-:W-:Y:S05]  /*daa0*/  BSYNC B1 ;  /* 0x0000000000017941 */ /* 0x000fea0003800000 */
.L_x_252:
        /* <DEDUP_REMOVED lines=8> */
.L_x_255:
[----:B------:R-:W-:Y:S05]  /*db30*/  BSYNC B1 ;  /* 0x0000000000017941 */ /* 0x000fea0003800000 */
.L_x_254:
        /* <DEDUP_REMOVED lines=8> */
.L_x_257:
[----:B------:R-:W-:Y:S05]  /*dbc0*/  BSYNC B1 ;  /* 0x0000000000017941 */ /* 0x000fea0003800000 */
.L_x_256:
        /* <DEDUP_REMOVED lines=13> */
.L_x_259:
[----:B------:R-:W-:Y:S05]  /*dca0*/  BSYNC B1 ;  /* 0x0000000000017941 */ /* 0x000fea0003800000 */
.L_x_258:
        /* <DEDUP_REMOVED lines=8> */
.L_x_261:
[----:B------:R-:W-:Y:S05]  /*dd30*/  BSYNC B1 ;  /* 0x0000000000017941 */ /* 0x000fea0003800000 */
.L_x_260:
        /* <DEDUP_REMOVED lines=8> */
.L_x_263:
[----:B------:R-:W-:Y:S05]  /*ddc0*/  BSYNC B1 ;  /* 0x0000000000017941 */ /* 0x000fea0003800000 */
.L_x_262:
        /* <DEDUP_REMOVED lines=8> */
.L_x_265:
[----:B------:R-:W-:Y:S05]  /*de50*/  BSYNC B1 ;  /* 0x0000000000017941 */ /* 0x000fea0003800000 */
.L_x_264:
        /* <DEDUP_REMOVED lines=8> */
.L_x_267:
[----:B------:R-:W-:Y:S05]  /*dee0*/  BSYNC B1 ;  /* 0x0000000000017941 */ /* 0x000fea0003800000 */
.L_x_266:
        /* <DEDUP_REMOVED lines=13> */
.L_x_269:
[----:B------:R-:W-:Y:S05]  /*dfc0*/  BSYNC B1 ;  /* 0x0000000000017941 */ /* 0x000fea0003800000 */
.L_x_268:
        /* <DEDUP_REMOVED lines=8> */
.L_x_271:
[----:B------:R-:W-:Y:S05]  /*e050*/  BSYNC B1 ;  /* 0x0000000000017941 */ /* 0x000fea0003800000 */
.L_x_270:
        /* <DEDUP_REMOVED lines=8> */
.L_x_273:
[----:B------:R-:W-:Y:S05]  /*e0e0*/  BSYNC B1 ;  /* 0x0000000000017941 */ /* 0x000fea0003800000 */
.L_x_272:
        /* <DEDUP_REMOVED lines=8> */
.L_x_275:
[----:B------:R-:W-:Y:S05]  /*e170*/  BSYNC B1 ;  /* 0x0000000000017941 */ /* 0x000fea0003800000 */
.L_x_274:
        /* <DEDUP_REMOVED lines=8> */
.L_x_277:
[----:B------:R-:W-:Y:S05]  /*e200*/  BSYNC B1 ;  /* 0x0000000000017941 */ /* 0x000fea0003800000 */
.L_x_276:
[----:B-1----:R-:W2:Y:S01]  /*e210*/  LDL.LU R3, [R1+0x1e0] ;  /* 0x0001e00001037983 */ /* 0x002ea20000300800 */
[C---:B------:R-:W-:Y:S01]  /*e220*/  ISETP.LT.OR P2, PT, R0.reuse, 0xf2, !P1 ;  /* 0x000000f20000780c */ /* 0x040fe20004f41670 */
[----:B------:R-:W-:Y:S01]  /*e230*/  BSSY B1, `(.L_x_278) ;  /* 0x000000c000017945 */ /* 0x000fe20003800000 */
[----:B------:R-:W-:Y:S02]  /*e240*/  ISETP.LT.OR P6, PT, R0, 0xf9, !P1 ;  /* 0x000000f90000780c */ /* 0x000fe40004fc1670 */
[----:B------:R-:W-:Y:S02]  /*e250*/  IADD3 R163, P3, R160, 0x80, RZ ;  /* 0x00000080a0a37810 */ /* 0x000fe40007f7e0ff */
        /* <DEDUP_REMOVED lines=9> */
.L_x_279:
[----:B------:R-:W-:Y:S05]  /*e2f0*/  BSYNC B1 ;  /* 0x0000000000017941 */ /* 0x000fea0003800000 */
.L_x_278:
        /* <DEDUP_REMOVED lines=8> */
.L_x_281:
[----:B------:R-:W-:Y:S05]  /*e380*/  BSYNC B1 ;  /* 0x0000000000017941 */ /* 0x000fea0003800000 */
.L_x_280:
        /* <DEDUP_REMOVED lines=8> */
.L_x_283:
[----:B------:R-:W-:Y:S05]  /*e410*/  BSYNC B1 ;  /* 0x0000000000017941 */ /* 0x000fea0003800000 */
.L_x_282:
        /* <DEDUP_REMOVED lines=8> */
.L_x_285:
[----:B------:R-:W-:Y:S05]  /*e4a0*/  BSYNC B1 ;  /* 0x0000000000017941 */ /* 0x000fea0003800000 */
.L_x_284:
[----:B-1----:R-:W2:Y:S01]  /*e4b0*/  LDL.LU R3, [R1+0x1f0] ;  /* 0x0001f00001037983 */ /* 0x002ea20000300800 */
[----:B------:R-:W-:Y:S01]  /*e4c0*/  BSSY B1, `(.L_x_286) ;  /* 0x0000008000017945 */ /* 0x000fe20003800000 */
[----:B------:R-:W-:-:S04]  /*e4d0*/  IMAD.WIDE.U32 R160, R163, R20, R158 ;  /* 0x00000014a3a07225 */ /* 0x000fc800078e009e */
[----:B--2---:R-:W-:-:S05]  /*e4e0*/  @!P6 IMAD R3, R3, R17, R2 ;  /* 0x000000110303e224 */ /* 0x004fca00078e0202 */
[----:B------:R1:W-:Y:S01]  /*e4f0*/  @!P6 STG.E.U8 desc[UR36][R4.64+0xf8], R3 ;  /* 0x0000f8030400e986 */ /* 0x0003e2000c101124 */
[----:B------:R-:W-:Y:S05]  /*e500*/  @P1 BRA `(.L_x_287) ;  /* 0x00000000000c1947 */ /* 0x000fea0003800000 */
[----:B------:R-:W1:Y:S02]  /*e510*/  LDG.E.U8 R16, desc[UR36][R14.64+0xf9] ;  /* 0x0000f9240e107981 */ /* 0x000e64000c1e1100 */
[----:B-1----:R-:W-:-:S05]  /*e520*/  PRMT R3, R16, 0x8880, RZ ;  /* 0x0000888010037816 */ /* 0x002fca00000000ff */
[----:B------:R-:W-:-:S07]  /*e530*/  IMAD R2, R3, R18, RZ ;  /* 0x0000001203027224 */ /* 0x000fce00078e02ff */
.L_x_287:
[----:B------:R-:W-:Y:S05]  /*e540*/  BSYNC B1 ;  /* 0x0000000000017941 */ /* 0x000fea0003800000 */
.L_x_286:
[----:B-1----:R-:W2:Y:S01]  /*e550*/  LDL.LU R3, [R1+0x1f4] ;  /* 0x0001f40001037983 */ /* 0x002ea20000300800 */
[----:B------:R-:W-:Y:S01]  /*e560*/  IMAD.WIDE.U32 R158, R163, R20, R152 ;  /* 0x00000014a39e7225 */ /* 0x000fe200078e0098 */
[----:B0-----:R-:W-:Y:S01]  /*e570*/  IADD3.X R15, RZ, UR9, RZ, P3, !PT ;  /* 0x00000009ff0f7c10 */ /* 0x001fe20009ffe4ff */
[----:B------:R-:W-:Y:S01]  /*e580*/  BSSY B1, `(.L_x_288) ;  /* 0x000000e000017945 */ /* 0x000fe20003800000 */
[----:B------:R-:W-:Y:S02]  /*e590*/  ISETP.GE.AND P2, PT, R154, 0x81, PT ;  /* 0x000000819a00780c */ /* 0x000fe40003f46270 */
[----:B------:R-:W-:Y:S01]  /*e5a0*/  IADD3 R156, P5, P4, R156, R22, R160 ;  /* 0x000000169c9c7210 */ /* 0x000fe20007cbe0a0 */
[----:B------:R-:W-:Y:S01]  /*e5b0*/  IMAD R20, R15, R20, RZ ;  /* 0x000000140f147224 */ /* 0x000fe200078e02ff */
[----:B------:R-:W-:Y:S02]  /*e5c0*/  ISETP.LT.OR P6, PT, R0, 0x1, !P2 ;  /* 0x000000010000780c */ /* 0x000fe400057c1670 */
[----:B------:R-:W-:Y:S01]  /*e5d0*/  IADD3 R14, P3, R158, R22, RZ ;  /* 0x000000169e0e7210 */ /* 0x000fe20007f7e0ff */
[----:B--2---:R-:W-:-:S05]  /*e5e0*/  @!P1 IMAD R3, R3, R17, R2 ;  /* 0x0000001103039224 */ /* 0x004fca00078e0202 */
[----:B------:R0:W-:Y:S01]  /*e5f0*/  @!P1 STG.E.U8 desc[UR36][R4.64+0xf9], R3 ;  /* 0x0000f90304009986 */ /* 0x0001e2000c101124 */
[C---:B------:R-:W-:Y:S02]  /*e600*/  ISETP.LT.OR P1, PT, R0.reuse, 0xf9, !P0 ;  /* 0x000000f90000780c */ /* 0x040fe40004721670 */
[----:B------:R-:W-:-:S11]  /*e610*/  ISETP.LT.OR P0, PT, R0, 0xfa, !P0 ;  /* 0x000000fa0000780c */ /* 0x000fd60004701670 */
[----:B0-----:R-:W-:Y:S05]  /*e620*/  @P1 BRA `(.L_x_289) ;  /* 0x00000000000c1947 */ /* 0x001fea0003800000 */
[----:B------:R-:W2:Y:S02]  /*e630*/  LDG.E.U8 R16, desc[UR36][R12.64+0xf8] ;  /* 0x0000f8240c107981 */ /* 0x000ea4000c1e1100 */
[----:B--2---:R-:W-:-:S05]  /*e640*/  PRMT R3, R16, 0x8880, RZ ;  /* 0x0000888010037816 */ /* 0x004fca00000000ff */
[----:B------:R-:W-:-:S07]  /*e650*/  IMAD R2, R3, R18, RZ ;  /* 0x0000001203027224 */ /* 0x000fce00078e02ff */
.L_x_289:
[----:B------:R-:W-:Y:S05]  /*e660*/  BSYNC B1 ;  /* 0x0000000000017941 */ /* 0x000fea0003800000 */
.L_x_288:
[----:B------:R-:W2:Y:S01]  /*e670*/  LDL.LU R3, [R1+0x1f8] ;  /* 0x0001f80001037983 */ /* 0x000ea20000300800 */
[----:B------:R-:W-:Y:S01]  /*e680*/  BSSY B1, `(.L_x_290) ;  /* 0x0000008000017945 */ /* 0x000fe20003800000 */
[----:B------:R-:W-:Y:S02]  /*e690*/  IMAD R21, R163, R21, R20 ;  /* 0x00000015a3157224 */ /* 0x000fe400078e0214 */
[----:B--2---:R-:W-:-:S05]  /*e6a0*/  @!P1 IMAD R3, R3, R17, R2 ;  /* 0x0000001103039224 */ /* 0x004fca00078e0202 */
[----:B------:R0:W-:Y:S01]  /*e6b0*/  @!P1 STG.E.U8 desc[UR36][R10.64+0xf8], R3 ;  /* 0x0000f8030a009986 */ /* 0x0001e2000c101124 */
[----:B------:R-:W-:Y:S05]  /*e6c0*/  @P0 BRA `(.L_x_291) ;  /* 0x00000000000c0947 */ /* 0x000fea0003800000 */
[----:B------:R-:W0:Y:S02]  /*e6d0*/  LDG.E.U8 R16, desc[UR36][R12.64+0xf9] ;  /* 0x0000f9240c107981 */ /* 0x000e24000c1e1100 */
[----:B0-----:R-:W-:-:S05]  /*e6e0*/  PRMT R3, R16, 0x8880, RZ ;  /* 0x0000888010037816 */ /* 0x001fca00000000ff */
[----:B------:R-:W-:-:S07]  /*e6f0*/  IMAD R2, R3, R18, RZ ;  /* 0x0000001203027224 */ /* 0x000fce00078e02ff */
.L_x_291:
[----:B------:R-:W-:Y:S05]  /*e700*/  BSYNC B1 ;  /* 0x0000000000017941 */ /* 0x000fea0003800000 */
.L_x_290:
[----:B0-----:R-:W2:Y:S01]  /*e710*/  LDL.LU R3, [R1+0x1fc] ;  /* 0x0001fc0001037983 */ /* 0x001ea20000300800 */
[----:B------:R-:W-:Y:S01]  /*e720*/  BSSY B1, `(.L_x_292) ;  /* 0x0000009000017945 */ /* 0x000fe20003800000 */
[----:B------:R-:W-:Y:S01]  /*e730*/  IADD3.X R15, R23, R159, R21, P3, !PT ;  /* 0x0000009f170f7210 */ /* 0x000fe20001ffe415 */
[----:B------:R-:W-:Y:S02]  /*e740*/  IMAD.IADD R160, R21, 0x1, R161 ;  /* 0x0000000115a07824 */ /* 0x000fe400078e02a1 */
[----:B--2---:R-:W-:-:S05]  /*e750*/  @!P0 IMAD R3, R3, R17, R2 ;  /* 0x0000001103038224 */ /* 0x004fca00078e0202 */
[----:B------:R0:W-:Y:S01]  /*e760*/  @!P0 STG.E.U8 desc[UR36][R10.64+0xf9], R3 ;  /* 0x0000f9030a008986 */ /* 0x0001e2000c101124 */
[----:B------:R-:W-:Y:S05]  /*e770*/  @P6 BRA `(.L_x_293) ;  /* 0x00000000000c6947 */ /* 0x000fea0003800000 */
[----:B------:R-:W0:Y:S02]  /*e780*/  LDG.E.U8 R16, desc[UR36][R14.64] ;  /* 0x000000240e107981 */ /* 0x000e24000c1e1100 */
[----:B0-----:R-:W-:-:S05]  /*e790*/  PRMT R3, R16, 0x8880, RZ ;  /* 0x0000888010037816 */ /* 0x001fca00000000ff */
[----:B------:R-:W-:-:S07]  /*e7a0*/  IMAD R2, R3, R18, RZ ;  /* 0x0000001203027224 */ /* 0x000fce00078e02ff */
.L_x_293:
[----:B------:R-:W-:Y:S05]  /*e7b0*/  BSYNC B1 ;  /* 0x0000000000017941 */ /* 0x000fea0003800000 */
.L_x_292:
[----:B------:R-:W-:Y:S01]  /*e7c0*/  ISETP.LT.OR P3, PT, R0, 0x2, !P2 ;  /* 0x000000020000780c */ /* 0x000fe20005761670 */
[----:B0-----:R-:W-:Y:S01]  /*e7d0*/  @!P6 IMAD R3, R24, R17, R2 ;  /* 0x000000111803e224 */ /* 0x001fe200078e0202 */
[----:B------:R-:W-:Y:S01]  /*e7e0*/  ISETP.GE.AND P0, PT, R154, 0x89, PT ;  /* 0x000000899a00780c */ /* 0x000fe20003f06270 */
[----:B------:R-:W-:Y:S01]  /*e7f0*/  BSSY B1, `(.L_x_294) ;  /* 0x000000b000017945 */ /* 0x000fe20003800000 */
[----:B------:R-:W-:Y:S02]  /*e800*/  IADD3.X R157, R153, R23, R160, P5, P4 ;  /* 0x00000017999d7210 */ /* 0x000fe40002fe84a0 */
[----:B------:R0:W-:Y:S01]  /*e810*/  @!P6 STG.E.U8 desc[UR36][R6.64], R3 ;  /* 0x000000030600e986 */ /* 0x0001e2000c101124 */
[C---:B------:R-:W-:Y:S02]  /*e820*/  ISETP.LT.OR P4, PT, R0.reuse, 0x1, !P0 ;  /* 0x000000010000780c */ /* 0x040fe40004781670 */
[C---:B------:R-:W-:Y:S02]  /*e830*/  ISETP.LT.OR P5, PT, R0.reuse, 0x2, !P0 ;  /* 0x000000020000780c */ /* 0x040fe400047a1670 */
[----:B------:R-:W-:-:S02]  /*e840*/  ISETP.LT.OR P6, PT, R0, 0x9, !P2 ;  /* 0x000000090000780c */ /* 0x000fc400057c1670 */
[----:B------:R-:W-:Y:S01]  /*e850*/  ISETP.LT.OR P1, PT, R0, 0xa, !P2 ;  /* 0x0000000a0000780c */ /* 0x000fe20005721670 */
[----:B------:R-:W-:-:S12]  /*e860*/  @P3 BRA `(.L_x_295) ;  /* 0x00000000000c3947 */ /* 0x000fd80003800000 */
[----:B------:R-:W0:Y:S02]  /*e870*/  LDG.E.U8 R16, desc[UR36][R14.64+0x1] ;  /* 0x000001240e107981 */ /* 0x000e24000c1e1100 */
[----:B0-----:R-:W-:-:S05]  /*e880*/  PRMT R3, R16, 0x8880, RZ ;  /* 0x0000888010037816 */ /* 0x001fca00000000ff */
[----:B------:R-:W-:-:S07]  /*e890*/  IMAD R2, R3, R18, RZ ;  /* 0x0000001203027224 */ /* 0x000fce00078e02ff */
.L_x_295:
[----:B------:R-:W-:Y:S05]  /*e8a0*/  BSYNC B1 ;  /* 0x0000000000017941 */ /* 0x000fea0003800000 */
.L_x_294:
[----:B------:R-:W-:Y:S01]  /*e8b0*/  @!P3 IMAD R25, R25, R17, R2 ;  /* 0x000000111919b224 */ /* 0x000fe200078e0202 */
[----:B------:R-:W-:Y:S04]  /*e8c0*/  BSSY B1, `(.L_x_296) ;  /* 0x0000006000017945 */ /* 0x000fe80003800000 */
[----:B------:R1:W-:Y:S01]  /*e8d0*/  @!P3 STG.E.U8 desc[UR36][R6.64+0x1], R25 ;  /* 0x000001190600b986 */ /* 0x0003e2000c101124 */
[----:B------:R-:W-:Y:S05]  /*e8e0*/  @P4 BRA `(.L_x_297) ;  /* 0x00000000000c4947 */ /* 0x000fea0003800000 */
[----:B------:R-:W0:Y:S02]  /*e8f0*/  LDG.E.U8 R16, desc[UR36][R156.64] ;  /* 0x000000249c107981 */ /* 0x000e24000c1e1100 */
[----:B0-----:R-:W-:-:S05]  /*e900*/  PRMT R3, R16, 0x8880, RZ ;  /* 0x0000888010037816 */ /* 0x001fca00000000ff */
[----:B------:R-:W-:-:S07]  /*e910*/  IMAD R2, R3, R18, RZ ;  /* 0x0000001203027224 */ /* 0x000fce00078e02ff */
.L_x_297:
[----:B------:R-:W-:Y:S05]  /*e920*/  BSYNC B1 ;  /* 0x0000000000017941 */ /* 0x000fea0003800000 */
.L_x_296:
[----:B0-----:R-:W-:Y:S01]  /*e930*/  @!P4 IMAD R3, R26, R17, R2 ;  /* 0x000000111a03c224 */ /* 0x001fe200078e0202 */
[----:B------:R-:W-:Y:S04]  /*e940*/  BSSY B1, `(.L_x_298) ;  /* 0x0000006000017945 */ /* 0x000fe80003800000 */
[----:B------:R0:W-:Y:S01]  /*e950*/  @!P4 STG.E.U8 desc[UR36][R8.64], R3 ;  /* 0x000000030800c986 */ /* 0x0001e2000c101124 */
[----:B------:R-:W-:Y:S05]  /*e960*/  @P5 BRA `(.L_x_299) ;  /* 0x00000000000c5947 */ /* 0x000fea0003800000 */
[----:B------:R-:W0:Y:S02]  /*e970*/  LDG.E.U8 R16, desc[UR36][R156.64+0x1] ;  /* 0x000001249c107981 */ /* 0x000e24000c1e1100 */
[----:B0-----:R-:W-:-:S05]  /*e980*/  PRMT R3, R16, 0x8880, RZ ;  /* 0x0000888010037816 */ /* 0x001fca00000000ff */
[----:B------:R-:W-:-:S07]  /*e990*/  IMAD R2, R3, R18, RZ ;  /* 0x0000001203027224 */ /* 0x000fce00078e02ff */
.L_x_299:
[----:B------:R-:W-:Y:S05]  /*e9a0*/  BSYNC B1 ;  /* 0x0000000000017941 */ /* 0x000fea0003800000 */
.L_x_298:
[----:B------:R-:W-:Y:S01]  /*e9b0*/  @!P5 IMAD R27, R27, R17, R2 ;  /* 0x000000111b1bd224 */ /* 0x000fe200078e0202 */
[----:B------:R-:W-:Y:S04]  /*e9c0*/  BSSY B1, `(.L_x_300) ;  /* 0x0000006000017945 */ /* 0x000fe80003800000 */
[----:B------:R2:W-:Y:S01]  /*e9d0*/  @!P5 STG.E.U8 desc[UR36][R8.64+0x1], R27 ;  /* 0x0000011b0800d986 */ /* 0x0005e2000c101124 */
[----:B------:R-:W-:Y:S05]  /*e9e0*/  @P6 BRA `(.L_x_301) ;  /* 0x00000000000c6947 */ /* 0x000fea0003800000 */
[----:B------:R-:W0:Y:S02]  /*e9f0*/  LDG.E.U8 R16, desc[UR36][R14.64+0x8] ;  /* 0x000008240e107981 */ /* 0x000e24000c1e1100 */
[----:B0-----:R-:W-:-:S05]  /*ea00*/  PRMT R3, R16, 0x8880, RZ ;  /* 0x0000888010037816 */ /* 0x001fca00000000ff */
[----:B------:R-:W-:-:S07]  /*ea10*/  IMAD R2, R3, R18, RZ ;  /* 0x0000001203027224 */ /* 0x000fce00078e02ff */
.L_x_301:
[----:B------:R-:W-:Y:S05]  /*ea20*/  BSYNC B1 ;  /* 0x0000000000017941 */ /* 0x000fea0003800000 */
.L_x_300:
[----:B0-----:R-:W-:Y:S01]  /*ea30*/  @!P6 IMAD R3, R28, R17, R2 ;  /* 0x000000111c03e224 */ /* 0x001fe200078e0202 */
[----:B------:R-:W-:Y:S04]  /*ea40*/  BSSY B1, `(.L_x_302) ;  /* 0x0000006000017945 */ /* 0x000fe80003800000 */
[----:B------:R0:W-:Y:S01]  /*ea50*/  @!P6 STG.E.U8 desc[UR36][R6.64+0x8], R3 ;  /* 0x000008030600e986 */ /* 0x0001e2000c101124 */
[----:B------:R-:W-:Y:S05]  /*ea60*/  @P1 BRA `(.L_x_303) ;  /* 0x00000000000c1947 */ /* 0x000fea0003800000 */
[----:B------:R-:W0:Y:S02]  /*ea70*/  LDG.E.U8 R16, desc[UR36][R14.64+0x9] ;  /* 0x000009240e107981 */ /* 0x000e24000c1e1100 */
[----:B0-----:R-:W-:-:S05]  /*ea80*/  PRMT R3, R16, 0x8880, RZ ;  /* 0x0000888010037816 */ /* 0x001fca00000000ff */
[----:B------:R-:W-:-:S07]  /*ea90*/  IMAD R2, R3, R18, RZ ;  /* 0x0000001203027224 */ /* 0x000fce00078e02ff */
.L_x_303:
[----:B------:R-:W-:Y:S05]  /*eaa0*/  BSYNC B1 ;  /* 0x0000000000017941 */ /* 0x000fea0003800000 */
.L_x_302:
[C---:B------:R-:W-:Y:S01]  /*eab0*/  ISETP.LT.OR P4, PT, R0.reuse, 0x9, !P0 ;  /* 0x000000090000780c */ /* 0x040fe20004781670 */
[----:B------:R-:W-:Y:S01]  /*eac0*/  @!P1 IMAD R29, R29, R17, R2 ;  /* 0x000000111d1d9224 */ /* 0x000fe200078e0202 */
[----:B------:R-:W-:Y:S01]  /*ead0*/  BSSY B1, `(.L_x_304) ;  /* 0x000000a000017945 */ /* 0x000fe20003800000 */
[C---:B------:R-:W-:Y:S02]  /*eae0*/  ISETP.LT.OR P3, PT, R0.reuse, 0xa, !P0 ;  /* 0x0000000a0000780c */ /* 0x040fe40004761670 */
[C---:B------:R-:W-:Y:S01]  /*eaf0*/  ISETP.LT.OR P5, PT, R0.reuse, 0x11, !P2 ;  /* 0x000000110000780c */ /* 0x040fe200057a1670 */
[----:B------:R3:W-:Y:S01]  /*eb00*/  @!P1 STG.E.U8 desc[UR36][R6.64+0x9], R29 ;  /* 0x0000091d06009986 */ /* 0x0007e2000c101124 */
[C---:B------:R-:W-:Y:S02]  /*eb10*/  ISETP.LT.OR P6, PT, R0.reuse, 0x12, !P2 ;  /* 0x000000120000780c */ /* 0x040fe400057c1670 */
[----:B------:R-:W-:-:S04]  /*eb20*/  ISETP.LT.OR P1, PT, R0, 0x11, !P0 ;  /* 0x000000110000780c */ /* 0x000fc80004721670 */
[----:B------:R-:W-:Y:S09]  /*eb30*/  @P4 BRA `(.L_x_305) ;  /* 0x00000000000c4947 */ /* 0x000ff20003800000 */
[----:B------:R-:W0:Y:S02]  /*eb40*/  LDG.E.U8 R16, desc[UR36][R156.64+0x8] ;  /* 0x000008249c107981 */ /* 0x000e24000c1e1100 */
[----:B0-----:R-:W-:-:S05]  /*eb50*/  PRMT R3, R16, 0x8880, RZ ;  /* 0x0000888010037816 */ /* 0x001fca00000000ff */
[----:B------:R-:W-:-:S07]  /*eb60*/  IMAD R2, R3, R18, RZ ;  /* 0x0000001203027224 */ /* 0x000fce00078e02ff */
.L_x_305:
[----:B------:R-:W-:Y:S05]  /*eb70*/  BSYNC B1 ;  /* 0x0000000000017941 */ /* 0x000fea0003800000 */
.L_x_304:
[----:B0-----:R-:W-:Y:S01]  /*eb80*/  @!P4 IMAD R3, R30, R17, R2 ;  /* 0x000000111e03c224 */ /* 0x001fe200078e0202 */
[----:B------:R-:W-:Y:S04]  /*eb90*/  BSSY B1, `(.L_x_306) ;  /* 0x0000006000017945 */ /* 0x000fe80003800000 */
[----:B------:R0:W-:Y:S01]  /*eba0*/  @!P4 STG.E.U8 desc[UR36][R8.64+0x8], R3 ;  /* 0x000008030800c986 */ /* 0x0001e2000c101124 */
[----:B------:R-:W-:Y:S05]  /*ebb0*/  @P3 BRA `(.L_x_307) ;  /* 0x00000000000c3947 */ /* 0x000fea0003800000 */
[----:B------:R-:W0:Y:S02]  /*ebc0*/  LDG.E.U8 R16, desc[UR36][R156.64+0x9] ;  /* 0x000009249c107981 */ /* 0x000e24000c1e1100 */
[----:B0-----:R-:W-:-:S05]  /*ebd0*/  PRMT R3, R16, 0x8880, RZ ;  /* 0x0000888010037816 */ /* 0x001fca00000000ff */
[----:B------:R-:W-:-:S07]  /*ebe0*/  IMAD R2, R3, R18, RZ ;  /* 0x0000001203027224 */ /* 0x000fce00078e02ff */
.L_x_307:
[----:B------:R-:W-:Y:S05]  /*ebf0*/  BSYNC B1 ;  /* 0x0000000000017941 */ /* 0x000fea0003800000 */
.L_x_306:
[----:B------:R-:W-:Y:S01]  /*ec00*/  @!P3 IMAD R31, R31, R17, R2 ;  /* 0x000000111f1fb224 */ /* 0x000fe200078e0202 */
[----:B------:R-:W-:Y:S04]  /*ec10*/  BSSY B1, `(.L_x_308) ;  /* 0x0000006000017945 */ /* 0x000fe80003800000 */
[----:B------:R4:W-:Y:S01]  /*ec20*/  @!P3 STG.E.U8 desc[UR36][R8.64+0x9], R31 ;  /* 0x0000091f0800b986 */ /* 0x0009e2000c101124 */
[----:B------:R-:W-:Y:S05]  /*ec30*/  @P5 BRA `(.L_x_309) ;  /* 0x00000000000c5947 */ /* 0x000fea0003800000 */
[----:B------:R-:W0:Y:S02]  /*ec40*/  LDG.E.U8 R16, desc[UR36][R14.64+0x10] ;  /* 0x000010240e107981 */ /* 0x000e24000c1e1100 */
[----:B0-----:R-:W-:-:S05]  /*ec50*/  PRMT R3, R16, 0x8880, RZ ;  /* 0x0000888010037816 */ /* 0x001fca00000000ff */
[----:B------:R-:W-:-:S07]  /*ec60*/  IMAD R2, R3, R18, RZ ;  /* 0x0000001203027224 */ /* 0x000fce00078e02ff */
.L_x_309:
[----:B------:R-:W-:Y:S05]  /*ec70*/  BSYNC B1 ;  /* 0x0000000000017941 */ /* 0x000fea0003800000 */
.L_x_308:
[----:B0-----:R-:W-:Y:S01]  /*ec80*/  @!P5 IMAD R3, R32, R17, R2 ;  /* 0x000000112003d224 */ /* 0x001fe200078e0202 */
[----:B------:R-:W-:Y:S04]  /*ec90*/  BSSY B1, `(.L_x_310) ;  /* 0x0000006000017945 */ /* 0x000fe80003800000 */
[----:B------:R0:W-:Y:S01]  /*eca0*/  @!P5 STG.E.U8 desc[UR36][R6.64+0x10], R3 ;  /* 0x000010030600d986 */ /* 0x0001e2000c101124 */
[----:B------:R-:W-:Y:S05]  /*ecb0*/  @P6 BRA `(.L_x_311) ;  /* 0x00000000000c6947 */ /* 0x000fea0003800000 */
[----:B------:R-:W0:Y:S02]  /*ecc0*/  LDG.E.U8 R16, desc[UR36][R14.64+0x11] ;  /* 0x000011240e107981 */ /* 0x000e24000c1e1100 */
[----:B0-----:R-:W-:-:S05]  /*ecd0*/  PRMT R3, R16, 0x8880, RZ ;  /* 0x0000888010037816 */ /* 0x001fca00000000ff */
[----:B------:R-:W-:-:S07]  /*ece0*/  IMAD R2, R3, R18, RZ ;  /* 0x0000001203027224 */ /* 0x000fce00078e02ff */
.L_x_311:
[----:B------:R-:W-:Y:S05]  /*ecf0*/  BSYNC B1 ;  /* 0x0000000000017941 */ /* 0x000fea0003800000 */
.L_x_310:
[----:B------:R-:W-:Y:S01]  /*ed00*/  @!P6 IMAD R33, R33, R17, R2 ;  /* 0x000000112121e224 */ /* 0x000fe200078e0202 */
[----:B------:R-:W-:Y:S04]  /*ed10*/  BSSY B1, `(.L_x_312) ;  /* 0x0000006000017945 */ /* 0x000fe80003800000 */
[----:B------:R0:W-:Y:S01]  /*ed20*/  @!P6 STG.E.U8 desc[UR36][R6.64+0x11], R33 ;  /* 0x000011210600e986 */ /* 0x0001e2000c101124 */
[----:B------:R-:W-:Y:S05]  /*ed30*/  @P1 BRA `(.L_x_313) ;  /* 0x00000000000c1947 */ /* 0x000fea0003800000 */
[----:B------:R-:W0:Y:S02]  /*ed40*/  LDG.E.U8 R16, desc[UR36][R156.64+0x10] ;  /* 0x000010249c107981 */ /* 0x000e24000c1e1100 */
[----:B0-----:R-:W-:-:S05]  /*ed50*/  PRMT R3, R16, 0x8880, RZ ;  /* 0x0000888010037816 */ /* 0x001fca00000000ff */
[----:B------:R-:W-:-:S07]  /*ed60*/  IMAD R2, R3, R18, RZ ;  /* 0x0000001203027224 */ /* 0x000fce00078e02ff */
.L_x_313:
[----:B------:R-:W-:Y:S05]  /*ed70*/  BSYNC B1 ;  /* 0x0000000000017941 */ /* 0x000fea0003800000 */
.L_x_312:
[----:B------:R-:W-:Y:S01]  /*ed80*/  ISETP.LT.OR P4, PT, R0, 0x12, !P0 ;  /* 0x000000120000780c */ /* 0x000fe20004781670 */
[----:B0-----:R-:W-:Y:S01]  /*ed90*/  @!P1 IMAD R3, R34, R17, R2 ;  /* 0x0000001122039224 */ /* 0x001fe200078e0202 */
        /* <DEDUP_REMOVED lines=10> */
.L_x_315:
[----:B------:R-:W-:Y:S05]  /*ee40*/  BSYNC B1 ;  /* 0x0000000000017941 */ /* 0x000fea0003800000 */
.L_x_314:
[----:B------:R-:W-:Y:S01]  /*ee50*/  @!P4 IMAD R35, R35, R17, R2 ;  /* 0x000000112323c224 */ /* 0x000fe200078e0202 */
[----:B------:R-:W-:Y:S04]  /*ee60*/  BSSY B1, `(.L_x_316) ;  /* 0x0000006000017945 */ /* 0x000fe80003800000 */
[----:B------:R0:W-:Y:S01]  /*ee70*/  @!P4 STG.E.U8 desc[UR36][R8.64+0x11], R35 ;  /* 0x000011230800c986 */ /* 0x0001e2000c101124 */
[----:B------:R-:W-:Y:S05]  /*ee80*/  @P3 BRA `(.L_x_317) ;  /* 0x00000000000c3947 */ /* 0x000fea0003800000 */
[----:B------:R-:W0:Y:S02]  /*ee90*/  LDG.E.U8 R16, desc[UR36][R14.64+0x18] ;  /* 0x000018240e107981 */ /* 0x000e24000c1e1100 */
[----:B0-----:R-:W-:-:S05]  /*eea0*/  PRMT R3, R16, 0x8880, RZ ;  /* 0x0000888010037816 */ /* 0x001fca00000000ff */
[----:B------:R-:W-:-:S07]  /*eeb0*/  IMAD R2, R3, R18, RZ ;  /* 0x0000001203027224 */ /* 0x000fce00078e02ff */
.L_x_317:
[----:B------:R-:W-:Y:S05]  /*eec0*/  BSYNC B1 ;  /* 0x0000000000017941 */ /* 0x000fea0003800000 */
.L_x_316:
[----:B0-----:R-:W-:Y:S01]  /*eed0*/  @!P3 IMAD R3, R36, R17, R2 ;  /* 0x000000112403b224 */ /* 0x001fe200078e0202 */
[----:B------:R-:W-:Y:S04]  /*eee0*/  BSSY B1, `(.L_x_318) ;  /* 0x0000006000017945 */ /* 0x000fe80003800000 */
[----:B------:R0:W-:Y:S01]  /*eef0*/  @!P3 STG.E.U8 desc[UR36][R6.64+0x18], R3 ;  /* 0x000018030600b986 */ /* 0x0001e2000c101124 */
[----:B------:R-:W-:Y:S05]  /*ef00*/  @P5 BRA `(.L_x_319) ;  /* 0x00000000000c5947 */ /* 0x000fea0003800000 */
[----:B------:R-:W0:Y:S02]  /*ef10*/  LDG.E.U8 R16, desc[UR36][R14.64+0x19] ;  /* 0x000019240e107981 */ /* 0x000e24000c1e1100 */
[----:B0-----:R-:W-:-:S05]  /*ef20*/  PRMT R3, R16, 0x8880, RZ ;  /* 0x0000888010037816 */ /* 0x001fca00000000ff */
[----:B------:R-:W-:-:S07]  /*ef30*/  IMAD R2, R3, R18, RZ ;  /* 0x0000001203027224 */ /* 0x000fce00078e02ff */
.L_x_319:
[----:B------:R-:W-:Y:S05]  /*ef40*/  BSYNC B1 ;  /* 0x0000000000017941 */ /* 0x000fea0003800000 */
.L_x_318:
[----:B------:R-:W-:Y:S01]  /*ef50*/  @!P5 IMAD R37, R37, R17, R2 ;  /* 0x000000112525d224 */ /* 0x000fe200078e0202 */
[----:B------:R-:W-:Y:S04]  /*ef60*/  BSSY B1, `(.L_x_320) ;  /* 0x0000006000017945 */ /* 0x000fe80003800000 */
[----:B------:R0:W-:Y:S01]  /*ef70*/  @!P5 STG.E.U8 desc[UR36][R6.64+0x19], R37 ;  /* 0x000019250600d986 */ /* 0x0001e2000c101124 */
[----:B------:R-:W-:Y:S05]  /*ef80*/  @P6 BRA `(.L_x_321) ;  /* 0x00000000000c6947 */ /* 0x000fea0003800000 */
[----:B------:R-:W0:Y:S02]  /*ef90*/  LDG.E.U8 R16, desc[UR36][R156.64+0x18] ;  /* 0x000018249c107981 */ /* 0x000e24000c1e1100 */
[----:B0-----:R-:W-:-:S05]  /*efa0*/  PRMT R3, R16, 0x8880, RZ ;  /* 0x0000888010037816 */ /* 0x001fca00000000ff */
[----:B------:R-:W-:-:S07]  /*efb0*/  IMAD R2, R3, R18, RZ ;  /* 0x0000001203027224 */ /* 0x000fce00078e02ff */
.L_x_321:
[----:B------:R-:W-:Y:S05]  /*efc0*/  BSYNC B1 ;  /* 0x0000000000017941 */ /* 0x000fea0003800000 */
.L_x_320:
[----:B0-----:R-:W-:Y:S01]  /*efd0*/  @!P6 IMAD R3, R38, R17, R2 ;  /* 0x000000112603e224 */ /* 0x001fe200078e0202 */
[----:B------:R-:W-:Y:S04]  /*efe0*/  BSSY B1, `(.L_x_322) ;  /* 0x0000006000017945 */ /* 0x000fe80003800000 */
[----:B------:R0:W-:Y:S01]  /*eff0*/  @!P6 STG.E.U8 desc[UR36][R8.64+0x18], R3 ;  /* 0x000018030800e986 */ /* 0x0001e2000c101124 */
[----:B------:R-:W-:Y:S05]  /*f000*/  @P1 BRA `(.L_x_323) ;  /* 0x00000000000c1947 */ /* 0x000fea0003800000 */
[----:B------:R-:W0:Y:S02]  /*f010*/  LDG.E.U8 R16, desc[UR36][R156.64+0x19] ;  /* 0x000019249c107981 */ /* 0x000e24000c1e1100 */
[----:B0-----:R-:W-:-:S05]  /*f020*/  PRMT R3, R16, 0x8880, RZ ;  /* 0x0000888010037816 */ /* 0x001fca00000000ff */
[----:B------:R-:W-:-:S07]  /*f030*/  IMAD R2, R3, R18, RZ ;  /* 0x0000001203027224 */ /* 0x000fce00078e02ff */
.L_x_323:
[----:B------:R-:W-:Y:S05]  /*f040*/  BSYNC B1 ;  /* 0x0000000000017941 */ /* 0x000fea0003800000 */
.L_x_322:
        /* <DEDUP_REMOVED lines=12> */
.L_x_325:
[----:B------:R-:W-:Y:S05]  /*f110*/  BSYNC B1 ;  /* 0x0000000000017941 */ /* 0x000fea0003800000 */
.L_x_324:
[----:B0-----:R-:W-:Y:S01]  /*f120*/  @!P4 IMAD R3, R40, R17, R2 ;  /* 0x000000112803c224 */ /* 0x001fe200078e0202 */
[----:B------:R-:W-:Y:S04]  /*f130*/  BSSY B1, `(.L_x_326) ;  /* 0x0000006000017945 */ /* 0x000fe80003800000 */
[----:B------:R0:W-:Y:S01]  /*f140*/  @!P4 STG.E.U8 desc[UR36][R6.64+0x20], R3 ;  /* 0x000020030600c986 */ /* 0x0001e2000c101124 */
[----:B------:R-:W-:Y:S05]  /*f150*/  @P3 BRA `(.L_x_327) ;  /* 0x00000000000c3947 */ /* 0x000fea0003800000 */
[----:B------:R-:W0:Y:S02]  /*f160*/  LDG.E.U8 R16, desc[UR36][R14.64+0x21] ;  /* 0x000021240e107981 */ /* 0x000e24000c1e1100 */
[----:B0-----:R-:W-:-:S05]  /*f170*/  PRMT R3, R16, 0x8880, RZ ;  /* 0x0000888010037816 */ /* 0x001fca00000000ff */
[----:B------:R-:W-:-:S07]  /*f180*/  IMAD R2, R3, R18, RZ ;  /* 0x0000001203027224 */ /* 0x000fce00078e02ff */
.L_x_327:
[----:B------:R-:W-:Y:S05]  /*f190*/  BSYNC B1 ;  /* 0x0000000000017941 */ /* 0x000fea0003800000 */
.L_x_326:
[----:B------:R-:W-:Y:S01]  /*f1a0*/  @!P3 IMAD R41, R41, R17, R2 ;  /* 0x000000112929b224 */ /* 0x000fe200078e0202 */
[----:B------:R-:W-:Y:S04]  /*f1b0*/  BSSY B1, `(.L_x_328) ;  /* 0x0000006000017945 */ /* 0x000fe80003800000 */
[----:B------:R0:W-:Y:S01]  /*f1c0*/  @!P3 STG.E.U8 desc[UR36][R6.64+0x21], R41 ;  /* 0x000021290600b986 */ /* 0x0001e2000c101124 */
[----:B------:R-:W-:Y:S05]  /*f1d0*/  @P5 BRA `(.L_x_329) ;  /* 0x00000000000c5947 */ /* 0x000fea0003800000 */
[----:B------:R-:W0:Y:S02]  /*f1e0*/  LDG.E.U8 R16, desc[UR36][R156.64+0x20] ;  /* 0x000020249c107981 */ /* 0x000e24000c1e1100 */
[----:B0-----:R-:W-:-:S05]  /*f1f0*/  PRMT R3, R16, 0x8880, RZ ;  /* 0x0000888010037816 */ /* 0x001fca00000000ff */
[----:B------:R-:W-:-:S07]  /*f200*/  IMAD R2, R3, R18, RZ ;  /* 0x0000001203027224 */ /* 0x000fce00078e02ff */
.L_x_329:
[----:B------:R-:W-:Y:S05]  /*f210*/  BSYNC B1 ;  /* 0x0000000000017941 */ /* 0x000fea0003800000 */
.L_x_328:
[----:B0-----:R-:W-:Y:S01]  /*f220*/  @!P5 IMAD R3, R42, R17, R2 ;  /* 0x000000112a03d224 */ /* 0x001fe200078e0202 */
[----:B------:R-:W-:Y:S04]  /*f230*/  BSSY B1, `(.L_x_330) ;  /* 0x0000006000017945 */ /* 0x000fe80003800000 */
[----:B------:R0:W-:Y:S01]  /*f240*/  @!P5 STG.E.U8 desc[UR36][R8.64+0x20], R3 ;  /* 0x000020030800d986 */ /* 0x0001e2000c101124 */
[----:B------:R-:W-:Y:S05]  /*f250*/  @P6 BRA `(.L_x_331) ;  /* 0x00000000000c6947 */ /* 0x000fea0003800000 */
[----:B------:R-:W0:Y:S02]  /*f260*/  LDG.E.U8 R16, desc[UR36][R156.64+0x21] ;  /* 0x000021249c107981 */ /* 0x000e24000c1e1100 */
[----:B0-----:R-:W-:-:S05]  /*f270*/  PRMT R3, R16, 0x8880, RZ ;  /* 0x0000888010037816 */ /* 0x001fca00000000ff */
[----:B------:R-:W-:-:S07]  /*f280*/  IMAD R2, R3, R18, RZ ;  /* 0x0000001203027224 */ /* 0x000fce00078e02ff */
.L_x_331:
[----:B------:R-:W-:Y:S05]  /*f290*/  BSYNC B1 ;  /* 0x0000000000017941 */ /* 0x000fea0003800000 */
.L_x_330:
[----:B------:R-:W-:Y:S01]  /*f2a0*/  @!P6 IMAD R43, R43, R17, R2 ;  /* 0x000000112b2be224 */ /* 0x000fe200078e0202 */
[----:B------:R-:W-:Y:S04]  /*f2b0*/  BSSY B1, `(.L_x_332) ;  /* 0x0000006000017945 */ /* 0x000fe80003800000 */
[----:B------:R0:W-:Y:S01]  /*f2c0*/  @!P6 STG.E.U8 desc[UR36][R8.64+0x21], R43 ;  /* 0x0000212b0800e986 */ /* 0x0001e2000c101124 */
[----:B------:R-:W-:Y:S05]  /*f2d0*/  @P1 BRA `(.L_x_333) ;  /* 0x00000000000c1947 */ /* 0x000fea0003800000 */
[----:B------:R-:W0:Y:S02]  /*f2e0*/  LDG.E.U8 R16, desc[UR36][R14.64+0x28] ;  /* 0x000028240e107981 */ /* 0x000e24000c1e1100 */
[----:B0-----:R-:W-:-:S05]  /*f2f0*/  PRMT R3, R16, 0x8880, RZ ;  /* 0x0000888010037816 */ /* 0x001fca00000000ff */
[----:B------:R-:W-:-:S07]  /*f300*/  IMAD R2, R3, R18, RZ ;  /* 0x0000001203027224 */ /* 0x000fce00078e02ff */
.L_x_333:
[----:B------:R-:W-:Y:S05]  /*f310*/  BSYNC B1 ;  /* 0x0000000000017941 */ /* 0x000fea0003800000 */
.L_x_332:
        /* <DEDUP_REMOVED lines=12> */
.L_x_335:
[----:B------:R-:W-:Y:S05]  /*f3e0*/  BSYNC B1 ;  /* 0x0000000000017941 */ /* 0x000fea0003800000 */
.L_x_334:
[----:B------:R-:W-:Y:S01]  /*f3f0*/  @!P4 IMAD R45, R45, R17, R2 ;  /* 0x000000112d2dc224 */ /* 0x000fe200078e0202 */
[----:B------:R-:W-:Y:S04]  /*f400*/  BSSY B1, `(.L_x_336) ;  /* 0x0000006000017945 */ /* 0x000fe80003800000 */
[----:B------:R0:W-:Y:S01]  /*f410*/  @!P4 STG.E.U8 desc[UR36][R6.64+0x29], R45 ;  /* 0x0000292d0600c986 */ /* 0x0001e2000c101124 */
[----:B------:R-:W-:Y:S05]  /*f420*/  @P3 BRA `(.L_x_337) ;  /* 0x00000000000c3947 */ /* 0x000fea0003800000 */
[----:B------:R-:W0:Y:S02]  /*f430*/  LDG.E.U8 R16, desc[UR36][R156.64+0x28] ;  /* 0x000028249c107981 */ /* 0x000e24000c1e1100 */
[----:B0-----:R-:W-:-:S05]  /*f440*/  PRMT R3, R16, 0x8880, RZ ;  /* 0x0000888010037816 */ /* 0x001fca00000000ff */
[----:B------:R-:W-:-:S07]  /*f450*/  IMAD R2, R3, R18, RZ ;  /* 0x0000001203027224 */ /* 0x000fce00078e02ff */
.L_x_337:
[----:B------:R-:W-:Y:S05]  /*f460*/  BSYNC B1 ;  /* 0x0000000000017941 */ /* 0x000fea0003800000 */
.L_x_336:
[----:B0-----:R-:W-:Y:S01]  /*f470*/  @!P3 IMAD R3, R46, R17, R2 ;  /* 0x000000112e03b224 */ /* 0x001fe200078e0202 */
[----:B------:R-:W-:Y:S04]  /*f480*/  BSSY B1, `(.L_x_338) ;  /* 0x0000006000017945 */ /* 0x000fe80003800000 */
[----:B------:R0:W-:Y:S01]  /*f490*/  @!P3 STG.E.U8 desc[UR36][R8.64+0x28], R3 ;  /* 0x000028030800b986 */ /* 0x0001e2000c101124 */
[----:B------:R-:W-:Y:S05]  /*f4a0*/  @P5 BRA `(.L_x_339) ;  /* 0x00000000000c5947 */ /* 0x000fea0003800000 */
[----:B------:R-:W0:Y:S02]  /*f4b0*/  LDG.E.U8 R16, desc[UR36][R156.64+0x29] ;  /* 0x000029249c107981 */ /* 0x000e24000c1e1100 */
[----:B0-----:R-:W-:-:S05]  /*f4c0*/  PRMT R3, R16, 0x8880, RZ ;  /* 0x0000888010037816 */ /* 0x001fca00000000ff */
[----:B------:R-:W-:-:S07]  /*f4d0*/  IMAD R2, R3, R18, RZ ;  /* 0x0000001203027224 */ /* 0x000fce00078e02ff */
.L_x_339:
[----:B------:R-:W-:Y:S05]  /*f4e0*/  BSYNC B1 ;  /* 0x0000000000017941 */ /* 0x000fea0003800000 */
.L_x_338:
[----:B------:R-:W-:Y:S01]  /*f4f0*/  @!P5 IMAD R47, R47, R17, R2 ;  /* 0x000000112f2fd224 */ /* 0x000fe200078e0202 */
[----:B------:R-:W-:Y:S04]  /*f500*/  BSSY B1, `(.L_x_340) ;  /* 0x0000006000017945 */ /* 0x000fe80003800000 */
[----:B------:R0:W-:Y:S01]  /*f510*/  @!P5 STG.E.U8 desc[UR36][R8.64+0x29], R47 ;  /* 0x0000292f0800d986 */ /* 0x0001e2000c101124 */
[----:B------:R-:W-:Y:S05]  /*f520*/  @P6 BRA `(.L_x_341) ;  /* 0x00000000000c6947 */ /* 0x000fea0003800000 */
[----:B------:R-:W0:Y:S02]  /*f530*/  LDG.E.U8 R16, desc[UR36][R14.64+0x30] ;  /* 0x000030240e107981 */ /* 0x000e24000c1e1100 */
[----:B0-----:R-:W-:-:S05]  /*f540*/  PRMT R3, R16, 0x8880, RZ ;  /* 0x0000888010037816 */ /* 0x001fca00000000ff */
[----:B------:R-:W-:-:S07]  /*f550*/  IMAD R2, R3, R18, RZ ;  /* 0x0000001203027224 */ /* 0x000fce00078e02ff */
.L_x_341:
[----:B------:R-:W-:Y:S05]  /*f560*/  BSYNC B1 ;  /* 0x0000000000017941 */ /* 0x000fea0003800000 */
.L_x_340:
[----:B0-----:R-:W-:Y:S01]  /*f570*/  @!P6 IMAD R3, R48, R17, R2 ;  /* 0x000000113003e224 */ /* 0x001fe200078e0202 */
[----:B------:R-:W-:Y:S04]  /*f580*/  BSSY B1, `(.L_x_342) ;  /* 0x0000006000017945 */ /* 0x000fe80003800000 */
[----:B------:R0:W-:Y:S01]  /*f590*/  @!P6 STG.E.U8 desc[UR36][R6.64+0x30], R3 ;  /* 0x000030030600e986 */ /* 0x0001e2000c101124 */
[----:B------:R-:W-:Y:S05]  /*f5a0*/  @P1 BRA `(.L_x_343) ;  /* 0x00000000000c1947 */ /* 0x000fea0003800000 */
[----:B------:R-:W0:Y:S02]  /*f5b0*/  LDG.E.U8 R16, desc[UR36][R14.64+0x31] ;  /* 0x000031240e107981 */ /* 0x000e24000c1e1100 */
[----:B0-----:R-:W-:-:S05]  /*f5c0*/  PRMT R3, R16, 0x8880, RZ ;  /* 0x0000888010037816 */ /* 0x001fca00000000ff */
[----:B------:R-:W-:-:S07]  /*f5d0*/  IMAD R2, R3, R18, RZ ;  /* 0x0000001203027224 */ /* 0x000fce00078e02ff */
.L_x_343:
[----:B------:R-:W-:Y:S05]  /*f5e0*/  BSYNC B1 ;  /* 0x0000000000017941 */ /* 0x000fea0003800000 */
.L_x_342:
        /* <DEDUP_REMOVED lines=12> */
.L_x_345:
[----:B------:R-:W-:Y:S05]  /*f6b0*/  BSYNC B1 ;  /* 0x0000000000017941 */ /* 0x000fea0003800000 */
.L_x_344:
[----:B0-----:R-:W-:Y:S01]  /*f6c0*/  @!P4 IMAD R3, R50, R17, R2 ;  /* 0x000000113203c224 */ /* 0x001fe200078e0202 */
[----:B------:R-:W-:Y:S04]  /*f6d0*/  BSSY B1, `(.L_x_346) ;  /* 0x0000006000017945 */ /* 0x000fe80003800000 */
[----:B------:R0:W-:Y:S01]  /*f6e0*/  @!P4 STG.E.U8 desc[UR36][R8.64+0x30], R3 ;  /* 0x000030030800c986 */ /* 0x0001e2000c101124 */
[----:B------:R-:W-:Y:S05]  /*f6f0*/  @P3 BRA `(.L_x_347) ;  /* 0x00000000000c3947 */ /* 0x000fea0003800000 */
[----:B------:R-:W0:Y:S02]  /*f700*/  LDG.E.U8 R16, desc[UR36][R156.64+0x31] ;  /* 0x000031249c107981 */ /* 0x000e24000c1e1100 */
[----:B0-----:R-:W-:-:S05]  /*f710*/  PRMT R3, R16, 0x8880, RZ ;  /* 0x0000888010037816 */ /* 0x001fca00000000ff */
[----:B------:R-:W-:-:S07]  /*f720*/  IMAD R2, R3, R18, RZ ;  /* 0x0000001203027224 */ /* 0x000fce00078e02ff */
.L_x_347:
[----:B------:R-:W-:Y:S05]  /*f730*/  BSYNC B1 ;  /* 0x0000000000017941 */ /* 0x000fea0003800000 */
.L_x_346:
[----:B------:R-:W-:Y:S01]  /*f740*/  @!P3 IMAD R51, R51, R17, R2 ;  /* 0x000000113333b224 */ /* 0x000fe200078e0202 */
[----:B------:R-:W-:Y:S04]  /*f750*/  BSSY B1, `(.L_x_348) ;  /* 0x0000006000017945 */ /* 0x000fe80003800000 */
[----:B------:R0:W-:Y:S01]  /*f760*/  @!P3 STG.E.U8 desc[UR36][R8.64+0x31], R51 ;  /* 0x000031330800b986 */ /* 0x0001e2000c101124 */
[----:B------:R-:W-:Y:S05]  /*f770*/  @P5 BRA `(.L_x_349) ;  /* 0x00000000000c5947 */ /* 0x000fea0003800000 */
[----:B------:R-:W0:Y:S02]  /*f780*/  LDG.E.U8 R16, desc[UR36][R14.64+0x38] ;  /* 0x000038240e107981 */ /* 0x000e24000c1e1100 */
[----:B0-----:R-:W-:-:S05]  /*f790*/  PRMT R3, R16, 0x8880, RZ ;  /* 0x0000888010037816 */ /* 0x001fca00000000ff */
[----:B------:R-:W-:-:S07]  /*f7a0*/  IMAD R2, R3, R18, RZ ;  /* 0x0000001203027224 */ /* 0x000fce00078e02ff */
.L_x_349:
[----:B------:R-:W-:Y:S05]  /*f7b0*/  BSYNC B1 ;  /* 0x0000000000017941 */ /* 0x000fea0003800000 */
.L_x_348:
[----:B0-----:R-:W-:Y:S01]  /*f7c0*/  @!P5 IMAD R3, R52, R17, R2 ;  /* 0x000000113403d224 */ /* 0x001fe200078e0202 */
[----:B------:R-:W-:Y:S04]  /*f7d0*/  BSSY B1, `(.L_x_350) ;  /* 0x0000006000017945 */ /* 0x000fe80003800000 */
[----:B------:R0:W-:Y:S01]  /*f7e0*/  @!P5 STG.E.U8 desc[UR36][R6.64+0x38], R3 ;  /* 0x000038030600d986 */ /* 0x0001e2000c101124 */
[----:B------:R-:W-:Y:S05]  /*f7f0*/  @P6 BRA `(.L_x_351) ;  /* 0x00000000000c6947 */ /* 0x000fea0003800000 */
[----:B------:R-:W0:Y:S02]  /*f800*/  LDG.E.U8 R16, desc[UR36][R14.64+0x39] ;  /* 0x000039240e107981 */ /* 0x000e24000c1e1100 */
[----:B0-----:R-:W-:-:S05]  /*f810*/  PRMT R3, R16, 0x8880, RZ ;  /* 0x0000888010037816 */ /* 0x001fca00000000ff */
[----:B------:R-:W-:-:S07]  /*f820*/  IMAD R2, R3, R18, RZ ;  /* 0x0000001203027224 */ /* 0x000fce00078e02ff */
.L_x_351:
[----:B------:R-:W-:Y:S05]  /*f830*/  BSYNC B1 ;  /* 0x0000000000017941 */ /* 0x000fea0003800000 */
.L_x_350:
[----:B------:R-:W-:Y:S01]  /*f840*/  @!P6 IMAD R53, R53, R17, R2 ;  /* 0x000000113535e224 */ /* 0x000fe200078e0202 */
[----:B------:R-:W-:Y:S04]  /*f850*/  BSSY B1, `(.L_x_352) ;  /* 0x0000006000017945 */ /* 0x000fe80003800000 */
[----:B------:R0:W-:Y:S01]  /*f860*/  @!P6 STG.E.U8 desc[UR36][R6.64+0x39], R53 ;  /* 0x000039350600e986 */ /* 0x0001e2000c101124 */
[----:B------:R-:W-:Y:S05]  /*f870*/  @P1 BRA `(.L_x_353) ;  /* 0x00000000000c1947 */ /* 0x000fea0003800000 */
[----:B------:R-:W0:Y:S02]  /*f880*/  LDG.E.U8 R16, desc[UR36][R156.64+0x38] ;  /* 0x000038249c107981 */ /* 0x000e24000c1e1100 */
[----:B0-----:R-:W-:-:S05]  /*f890*/  PRMT R3, R16, 0x8880, RZ ;  /* 0x0000888010037816 */ /* 0x001fca00000000ff */
[----:B------:R-:W-:-:S07]  /*f8a0*/  IMAD R2, R3, R18, RZ ;  /* 0x0000001203027224 */ /* 0x000fce00078e02ff */
.L_x_353:
[----:B------:R-:W-:Y:S05]  /*f8b0*/  BSYNC B1 ;  /* 0x0000000000017941 */ /* 0x000fea0003800000 */
.L_x_352:
        /* <DEDUP_REMOVED lines=12> */
.L_x_355:
[----:B------:R-:W-:Y:S05]  /*f980*/  BSYNC B1 ;  /* 0x0000000000017941 */ /* 0x000fea0003800000 */
.L_x_354:
[----:B------:R-:W-:Y:S01]  /*f990*/  @!P4 IMAD R55, R55, R17, R2 ;  /* 0x000000113737c224 */ /* 0x000fe200078e0202 */
[----:B------:R-:W-:Y:S04]  /*f9a0*/  BSSY B1, `(.L_x_356) ;  /* 0x0000006000017945 */ /* 0x000fe80003800000 */
[----:B------:R0:W-:Y:S01]  /*f9b0*/  @!P4 STG.E.U8 desc[UR36][R8.64+0x39], R55 ;  /* 0x000039370800c986 */ /* 0x0001e2000c101124 */
[----:B------:R-:W-:Y:S05]  /*f9c0*/  @P3 BRA `(.L_x_357) ;  /* 0x00000000000c3947 */ /* 0x000fea0003800000 */
[----:B------:R-:W0:Y:S02]  /*f9d0*/  LDG.E.U8 R16, desc[UR36][R14.64+0x40] ;  /* 0x000040240e107981 */ /* 0x000e24000c1e1100 */
[----:B0-----:R-:W-:-:S05]  /*f9e0*/  PRMT R3, R16, 0x8880, RZ ;  /* 0x0000888010037816 */ /* 0x001fca00000000ff */
[----:B------:R-:W-:-:S07]  /*f9f0*/  IMAD R2, R3, R18, RZ ;  /* 0x0000001203027224 */ /* 0x000fce00078e02ff */
.L_x_357:
[----:B------:R-:W-:Y:S05]  /*fa00*/  BSYNC B1 ;  /* 0x0000000000017941 */ /* 0x000fea0003800000 */
.L_x_356:
[----:B0-----:R-:W-:Y:S01]  /*fa10*/  @!P3 IMAD R3, R56, R17, R2 ;  /* 0x000000113803b224 */ /* 0x001fe200078e0202 */
[----:B------:R-:W-:Y:S04]  /*fa20*/  BSSY B1, `(.L_x_358) ;  /* 0x0000006000017945 */ /* 0x000fe80003800000 */
[----:B------:R0:W-:Y:S01]  /*fa30*/  @!P3 STG.E.U8 desc[UR36][R6.64+0x40], R3 ;  /* 0x000040030600b986 */ /* 0x0001e2000c101124 */
[----:B------:R-:W-:Y:S05]  /*fa40*/  @P5 BRA `(.L_x_359) ;  /* 0x00000000000c5947 */ /* 0x000fea0003800000 */
[----:B------:R-:W0:Y:S02]  /*fa50*/  LDG.E.U8 R16, desc[UR36][R14.64+0x41] ;  /* 0x000041240e107981 */ /* 0x000e24000c1e1100 */
[----:B0-----:R-:W-:-:S05]  /*fa60*/  PRMT R3, R16, 0x8880, RZ ;  /* 0x0000888010037816 */ /* 0x001fca00000000ff */
[----:B------:R-:W-:-:S07]  /*fa70*/  IMAD R2, R3, R18, RZ ;  /* 0x0000001203027224 */ /* 0x000fce00078e02ff */
.L_x_359:
[----:B------:R-:W-:Y:S05]  /*fa80*/  BSYNC B1 ;  /* 0x0000000000017941 */ /* 0x000fea0003800000 */
.L_x_358:
[----:B------:R-:W-:Y:S01]  /*fa90*/  @!P5 IMAD R57, R57, R17, R2 ;  /* 0x000000113939d224 */ /* 0x000fe200078e0202 */
[----:B------:R-:W-:Y:S04]  /*faa0*/  BSSY B1, `(.L_x_360) ;  /* 0x0000006000017945 */ /* 0x000fe80003800000 */
[----:B------:R0:W-:Y:S01]  /*fab0*/  @!P5 STG.E.U8 desc[UR36][R6.64+0x41], R57 ;  /* 0x000041390600d986 */ /* 0x0001e2000c101124 */
[----:B------:R-:W-:Y:S05]  /*fac0*/  @P6 BRA `(.L_x_361) ;  /* 0x00000000000c6947 */ /* 0x000fea0003800000 */
[----:B------:R-:W0:Y:S02]  /*fad0*/  LDG.E.U8 R16, desc[UR36][R156.64+0x40] ;  /* 0x000040249c107981 */ /* 0x000e24000c1e1100 */
[----:B0-----:R-:W-:-:S05]  /*fae0*/  PRMT R3, R16, 0x8880, RZ ;  /* 0x0000888010037816 */ /* 0x001fca00000000ff */
[----:B------:R-:W-:-:S07]  /*faf0*/  IMAD R2, R3, R18, RZ ;  /* 0x0000001203027224 */ /* 0x000fce00078e02ff */
.L_x_361:
[----:B------:R-:W-:Y:S05]  /*fb00*/  BSYNC B1 ;  /* 0x0000000000017941 */ /* 0x000fea0003800000 */
.L_x_360:
[----:B0-----:R-:W-:Y:S01]  /*fb10*/  @!P6 IMAD R3, R58, R17, R2 ;  /* 0x000000113a03e224 */ /* 0x001fe200078e0202 */
[----:B------:R-:W-:Y:S04]  /*fb20*/  BSSY B1, `(.L_x_362) ;  /* 0x0000006000017945 */ /* 0x000fe80003800000 */
[----:B------:R0:W-:Y:S01]  /*fb30*/  @!P6 STG.E.U8 desc[UR36][R8.64+0x40], R3 ;  /* 0x000040030800e986 */ /* 0x0001e2000c101124 */
[----:B------:R-:W-:Y:S05]  /*fb40*/  @P1 BRA `(.L_x_363) ;  /* 0x00000000000c1947 */ /* 0x000fea0003800000 */
[----:B------:R-:W0:Y:S02]  /*fb50*/  LDG.E.U8 R16, desc[UR36][R156.64+0x41] ;  /* 0x000041249c107981 */ /* 0x000e24000c1e1100 */
[----:B0-----:R-:W-:-:S05]  /*fb60*/  PRMT R3, R16, 0x8880, RZ ;  /* 0x0000888010037816 */ /* 0x001fca00000000ff */
[----:B------:R-:W-:-:S07]  /*fb70*/  IMAD R2, R3, R18, RZ ;  /* 0x0000001203027224 */ /* 0x000fce00078e02ff */
.L_x_363:
[----:B------:R-:W-:Y:S05]  /*fb80*/  BSYNC B1 ;  /* 0x0000000000017941 */ /* 0x000fea0003800000 */
.L_x_362:
        /* <DEDUP_REMOVED lines=12> */
.L_x_365:
[----:B------:R-:W-:Y:S05]  /*fc50*/  BSYNC B1 ;  /* 0x0000000000017941 */ /* 0x000fea0003800000 */
.L_x_364:
[----:B0-----:R-:W-:Y:S01]  /*fc60*/  @!P4 IMAD R3, R60, R17, R2 ;  /* 0x000000113c03c224 */ /* 0x001fe200078e0202 */
[----:B------:R-:W-:Y:S04]  /*fc70*/  BSSY B1, `(.L_x_366) ;  /* 0x0000006000017945 */ /* 0x000fe80003800000 */
[----:B------:R0:W-:Y:S01]  /*fc80*/  @!P4 STG.E.U8 desc[UR36][R6.64+0x48], R3 ;  /* 0x000048030600c986 */ /* 0x0001e2000c101124 */
[----:B------:R-:W-:Y:S05]  /*fc90*/  @P3 BRA `(.L_x_367) ;  /* 0x00000000000c3947 */ /* 0x000fea0003800000 */
[----:B------:R-:W0:Y:S02]  /*fca0*/  LDG.E.U8 R16, desc[UR36][R14.64+0x49] ;  /* 0x000049240e107981 */ /* 0x000e24000c1e1100 */
[----:B0-----:R-:W-:-:S05]  /*fcb0*/  PRMT R3, R16, 0x8880, RZ ;  /* 0x0000888010037816 */ /* 0x001fca00000000ff */
[----:B------:R-:W-:-:S07]  /*fcc0*/  IMAD R2, R3, R18, RZ ;  /* 0x0000001203027224 */ /* 0x000fce00078e02ff */
.L_x_367:
[----:B------:R-:W-:Y:S05]  /*fcd0*/  BSYNC B1 ;  /* 0x0000000000017941 */ /* 0x000fea0003800000 */
.L_x_366:
[----:B------:R-:W-:Y:S01]  /*fce0*/  @!P3 IMAD R61, R61, R17, R2 ;  /* 0x000000113d3db224 */ /* 0x000fe200078e0202 */
[----:B------:R-:W-:Y:S04]  /*fcf0*/  BSSY B1, `(.L_x_368) ;  /* 0x0000006000017945 */ /* 0x000fe80003800000 */
[----:B------:R0:W-:Y:S01]  /*fd00*/  @!P3 STG.E.U8 desc[UR36][R6.64+0x49], R61 ;  /* 0x0000493d0600b986 */ /* 0x0001e2000c101124 */
[----:B------:R-:W-:Y:S05]  /*fd10*/  @P5 BRA `(.L_x_369) ;  /* 0x00000000000c5947 */ /* 0x000fea0003800000 */
[----:B------:R-:W0:Y:S02]  /*fd20*/  LDG.E.U8 R16, desc[UR36][R156.64+0x48] ;  /* 0x000048249c107981 */ /* 0x000e24000c1e1100 */
[----:B0-----:R-:W-:-:S05]  /*fd30*/  PRMT R3, R16, 0x8880, RZ ;  /* 0x0000888010037816 */ /* 0x001fca00000000ff */
[----:B------:R-:W-:-:S07]  /*fd40*/  IMAD R2, R3, R18, RZ ;  /* 0x0000001203027224 */ /* 0x000fce00078e02ff */
.L_x_369:
[----:B------:R-:W-:Y:S05]  /*fd50*/  BSYNC B1 ;  /* 0x0000000000017941 */ /* 0x000fea0003800000 */
.L_x_368:
[----:B0-----:R-:W-:Y:S01]  /*fd60*/  @!P5 IMAD R3, R62, R17, R2 ;  /* 0x000000113e03d224 */ /* 0x001fe200078e0202 */
[----:B------:R-:W-:Y:S04]  /*fd70*/  BSSY B1, `(.L_x_370) ;  /* 0x0000006000017945 */ /* 0x000fe80003800000 */
[----:B------:R0:W-:Y:S01]  /*fd80*/  @!P5 STG.E.U8 desc[UR36][R8.64+0x48], R3 ;  /* 0x000048030800d986 */ /* 0x0001e2000c101124 */
[----:B------:R-:W-:Y:S05]  /*fd90*/  @P6 BRA `(.L_x_371) ;  /* 0x00000000000c6947 */ /* 0x000fea0003800000 */
[----:B------:R-:W0:Y:S02]  /*fda0*/  LDG.E.U8 R16, desc[UR36][R156.64+0x49] ;  /* 0x000049249c107981 */ /* 0x000e24000c1e1100 */
[----:B0-----:R-:W-:-:S05]  /*fdb0*/  PRMT R3, R16, 0x8880, RZ ;  /* 0x0000888010037816 */ /* 0x001fca00000000ff */
[----:B------:R-:W-:-:S07]  /*fdc0*/  IMAD R2, R3, R18, RZ ;  /* 0x0000001203027224 */ /* 0x000fce00078e02ff */
.L_x_371:
[----:B------:R-:W-:Y:S05]  /*fdd0*/  BSYNC B1 ;  /* 0x0000000000017941 */ /* 0x000fea0003800000 */
.L_x_370:
[----:B------:R-:W-:Y:S01]  /*fde0*/  @!P6 IMAD R63, R63, R17, R2 ;  /* 0x000000113f3fe224 */ /* 0x000fe200078e0202 */
[----:B------:R-:W-:Y:S04]  /*fdf0*/  BSSY B1, `(.L_x_372) ;  /* 0x0000006000017945 */ /* 0x000fe80003800000 */
[----:B------:R0:W-:Y:S01]  /*fe00*/  @!P6 STG.E.U8 desc[UR36][R8.64+0x49], R63 ;  /* 0x0000493f0800e986 */ /* 0x0001e2000c101124 */
[----:B------:R-:W-:Y:S05]  /*fe10*/  @P1 BRA `(.L_x_373) ;  /* 0x00000000000c1947 */ /* 0x000fea0003800000 */
[----:B------:R-:W0:Y:S02]  /*fe20*/  LDG.E.U8 R16, desc[UR36][R14.64+0x50] ;  /* 0x000050240e107981 */ /* 0x000e24000c1e1100 */
[----:B0-----:R-:W-:-:S05]  /*fe30*/  PRMT R3, R16, 0x8880, RZ ;  /* 0x0000888010037816 */ /* 0x001fca00000000ff */
[----:B------:R-:W-:-:S07]  /*fe40*/  IMAD R2, R3, R18, RZ ;  /* 0x0000001203027224 */ /* 0x000fce00078e02ff */
.L_x_373:
[----:B------:R-:W-:Y:S05]  /*fe50*/  BSYNC B1 ;  /* 0x0000000000017941 */ /* 0x000fea0003800000 */
.L_x_372:
        /* <DEDUP_REMOVED lines=12> */
.L_x_375:
[----:B------:R-:W-:Y:S05]  /*ff20*/  BSYNC B1 ;  /* 0x0000000000017941 */ /* 0x000fea0003800000 */
.L_x_374:
[----:B------:R-:W-:Y:S01]  /*ff30*/  @!P4 IMAD R65, R65, R17, R2 ;  /* 0x000000114141c224 */ /* 0x000fe200078e0202 */
[----:B------:R-:W-:Y:S04]  /*ff40*/  BSSY B1, `(.L_x_376) ;  /* 0x0000006000017945 */ /* 0x000fe80003800000 */
[----:B------:R0:W-:Y:S01]  /*ff50*/  @!P4 STG.E.U8 desc[UR36][R6.64+0x51], R65 ;  /* 0x000051410600c986 */ /* 0x0001e2000c101124 */
[----:B------:R-:W-:Y:S05]  /*ff60*/  @P3 BRA `(.L_x_377) ;  /* 0x00000000000c3947 */ /* 0x000fea0003800000 */
[----:B------:R-:W0:Y:S02]  /*ff70*/  LDG.E.U8 R16, desc[UR36][R156.64+0x50] ;  /* 0x000050249c107981 */ /* 0x000e24000c1e1100 */
[----:B0-----:R-:W-:-:S05]  /*ff80*/  PRMT R3, R16, 0x8880, RZ ;  /* 0x0000888010037816 */ /* 0x001fca00000000ff */
[----:B------:R-:W-:-:S07]  /*ff90*/  IMAD R2, R3, R18, RZ ;  /* 0x0000001203027224 */ /* 0x000fce00078e02ff */
.L_x_377:
[----:B------:R-:W-:Y:S05]  /*ffa0*/  BSYNC B1 ;  /* 0x0000000000017941 */ /* 0x000fea0003800000 */
.L_x_376:
[----:B0-----:R-:W-:Y:S01]  /*ffb0*/  @!P3 IMAD R3, R66, R17, R2 ;  /* 0x000000114203b224 */ /* 0x001fe200078e0202 */
[----:B------:R-:W-:Y:S04]  /*ffc0*/  BSSY B1, `(.L_x_378) ;  /* 0x0000006000017945 */ /* 0x000fe80003800000 */
[----:B------:R0:W-:Y:S01]  /*ffd0*/  @!P3 STG.E.U8 desc[UR36][R8.64+0x50], R3 ;  /* 0x000050030800b986 */ /* 0x0001e2000c101124 */
[----:B------:R-:W-:Y:S05]  /*ffe0*/  @P5 BRA `(.L_x_379) ;  /* 0x00000000000c5947 */ /* 0x000fea0003800000 */
[----:B------:R-:W0:Y:S02]  /*fff0*/  LDG.E.U8 R16, desc[UR36][R156.64+0x51] ;  /* 0x000051249c107981 */ /* 0x000e24000c1e1100 */
[----:B0-----:R-:W-:-:S05]  /*10000*/  PRMT R3, R16, 0x8880, RZ ;  /* 0x0000888010037816 */ /* 0x001fca00000000ff */
[----:B------:R-:W-:-:S07]  /*10010*/  IMAD R2, R3, R18, RZ ;  /* 0x0000001203027224 */ /* 0x000fce00078e02ff */
.L_x_379:
[----:B------:R-:W-:Y:S05]  /*10020*/  BSYNC B1 ;  /* 0x0000000000017941 */ /* 0x000fea0003800000 */
.L_x_378:
[----:B------:R-:W-:Y:S01]  /*10030*/  @!P5 IMAD R67, R67, R17, R2 ;  /* 0x000000114343d224 */ /* 0x000fe200078e0202 */
[----:B------:R-:W-:Y:S04]  /*10040*/  BSSY B1, `(.L_x_380) ;  /* 0x0000006000017945 */ /* 0x000fe80003800000 */
[----:B------:R0:W-:Y:S01]  /*10050*/  @!P5 STG.E.U8 desc[UR36][R8.64+0x51], R67 ;  /* 0x000051430800d986 */ /* 0x0001e2000c101124 */
[----:B------:R-:W-:Y:S05]  /*10060*/  @P6 BRA `(.L_x_381) ;  /* 0x00000000000c6947 */ /* 0x000fea0003800000 */
[----:B------:R-:W0:Y:S02]  /*10070*/  LDG.E.U8 R16, desc[UR36][R14.64+0x58] ;  /* 0x000058240e107981 */ /* 0x000e24000c1e1100 */
[----:B0-----:R-:W-:-:S05]  /*10080*/  PRMT R3, R16, 0x8880, RZ ;  /* 0x0000888010037816 */ /* 0x001fca00000000ff */
[----:B------:R-:W-:-:S07]  /*10090*/  IMAD R2, R3, R18, RZ ;  /* 0x0000001203027224 */ /* 0x000fce00078e02ff */
.L_x_381:
[----:B------:R-:W-:Y:S05]  /*100a0*/  BSYNC B1 ;  /* 0x0000000000017941 */ /* 0x000fea0003800000 */
.L_x_380:
[----:B0-----:R-:W-:Y:S01]  /*100b0*/  @!P6 IMAD R3, R68, R17, R2 ;  /* 0x000000114403e224 */ /* 0x001fe200078e0202 */
[----:B------:R-:W-:Y:S04]  /*100c0*/  BSSY B1, `(.L_x_382) ;  /* 0x0000006000017945 */ /* 0x000fe80003800000 */
[----:B------:R0:W-:Y:S01]  /*100d0*/  @!P6 STG.E.U8 desc[UR36][R6.64+0x58], R3 ;  /* 0x000058030600e986 */ /* 0x0001e2000c101124 */
[----:B------:R-:W-:Y:S05]  /*100e0*/  @P1 BRA `(.L_x_383) ;  /* 0x00000000000c1947 */ /* 0x000fea0003800000 */
[----:B------:R-:W0:Y:S02]  /*100f0*/  LDG.E.U8 R16, desc[UR36][R14.64+0x59] ;  /* 0x000059240e107981 */ /* 0x000e24000c1e1100 */
[----:B0-----:R-:W-:-:S05]  /*10100*/  PRMT R3, R16, 0x8880, RZ ;  /* 0x0000888010037816 */ /* 0x001fca00000000ff */
[----:B------:R-:W-:-:S07]  /*10110*/  IMAD R2, R3, R18, RZ ;  /* 0x0000001203027224 */ /* 0x000fce00078e02ff */
.L_x_383:
[----:B------:R-:W-:Y:S05]  /*10120*/  BSYNC B1 ;  /* 0x0000000000017941 */ /* 0x000fea0003800000 */
.L_x_382:
        /* <DEDUP_REMOVED lines=12> */
.L_x_385:
[----:B------:R-:W-:Y:S05]  /*101f0*/  BSYNC B1 ;  /* 0x0000000000017941 */ /* 0x000fea0003800000 */
.L_x_384:
[----:B0-----:R-:W-:Y:S01]  /*10200*/  @!P4 IMAD R3, R70, R17, R2 ;  /* 0x000000114603c224 */ /* 0x001fe200078e0202 */
[----:B------:R-:W-:Y:S04]  /*10210*/  BSSY B1, `(.L_x_386) ;  /* 0x0000006000017945 */ /* 0x000fe80003800000 */
[----:B------:R0:W-:Y:S01]  /*10220*/  @!P4 STG.E.U8 desc[UR36][R8.64+0x58], R3 ;  /* 0x000058030800c986 */ /* 0x0001e2000c101124 */
[----:B------:R-:W-:Y:S05]  /*10230*/  @P3 BRA `(.L_x_387) ;  /* 0x00000000000c3947 */ /* 0x000fea0003800000 */
[----:B------:R-:W0:Y:S02]  /*10240*/  LDG.E.U8 R16, desc[UR36][R156.64+0x59] ;  /* 0x000059249c107981 */ /* 0x000e24000c1e1100 */
[----:B0-----:R-:W-:-:S05]  /*10250*/  PRMT R3, R16, 0x8880, RZ ;  /* 0x0000888010037816 */ /* 0x001fca00000000ff */
[----:B------:R-:W-:-:S07]  /*10260*/  IMAD R2, R3, R18, RZ ;  /* 0x0000001203027224 */ /* 0x000fce00078e02ff */
.L_x_387:
[----:B------:R-:W-:Y:S05]  /*10270*/  BSYNC B1 ;  /* 0x0000000000017941 */ /* 0x000fea0003800000 */
.L_x_386:
[----:B------:R-:W-:Y:S01]  /*10280*/  @!P3 IMAD R71, R71, R17, R2 ;  /* 0x000000114747b224 */ /* 0x000fe200078e0202 */
[----:B------:R-:W-:Y:S04]  /*10290*/  BSSY B1, `(.L_x_388) ;  /* 0x0000006000017945 */ /* 0x000fe80003800000 */
[----:B------:R0:W-:Y:S01]  /*102a0*/  @!P3 STG.E.U8 desc[UR36][R8.64+0x59], R71 ;  /* 0x000059470800b986 */ /* 0x0001e2000c101124 */
[----:B------:R-:W-:Y:S05]  /*102b0*/  @P5 BRA `(.L_x_389) ;  /* 0x00000000000c5947 */ /* 0x000fea0003800000 */
[----:B------:R-:W0:Y:S02]  /*102c0*/  LDG.E.U8 R16, desc[UR36][R14.64+0x60] ;  /* 0x000060240e107981 */ /* 0x000e24000c1e1100 */
[----:B0-----:R-:W-:-:S05]  /*102d0*/  PRMT R3, R16, 0x8880, RZ ;  /* 0x0000888010037816 */ /* 0x001fca00000000ff */
[----:B------:R-:W-:-:S07]  /*102e0*/  IMAD R2, R3, R18, RZ ;  /* 0x0000001203027224 */ /* 0x000fce00078e02ff */
.L_x_389:
[----:B------:R-:W-:Y:S05]  /*102f0*/  BSYNC B1 ;  /* 0x0000000000017941 */ /* 0x000fea0003800000 */
.L_x_388:
[----:B0-----:R-:W-:Y:S01]  /*10300*/  @!P5 IMAD R3, R72, R17, R2 ;  /* 0x000000114803d224 */ /* 0x001fe200078e0202 */
[----:B------:R-:W-:Y:S04]  /*10310*/  BSSY B1, `(.L_x_390) ;  /* 0x0000006000017945 */ /* 0x000fe80003800000 */
[----:B------:R0:W-:Y:S01]  /*10320*/  @!P5 STG.E.U8 desc[UR36][R6.64+0x60], R3 ;  /* 0x000060030600d986 */ /* 0x0001e2000c101124 */
[----:B------:R-:W-:Y:S05]  /*10330*/  @P6 BRA `(.L_x_391) ;  /* 0x00000000000c6947 */ /* 0x000fea0003800000 */
[----:B------:R-:W0:Y:S02]  /*10340*/  LDG.E.U8 R16, desc[UR36][R14.64+0x61] ;  /* 0x000061240e107981 */ /* 0x000e24000c1e1100 */
[----:B0-----:R-:W-:-:S05]  /*10350*/  PRMT R3, R16, 0x8880, RZ ;  /* 0x0000888010037816 */ /* 0x001fca00000000ff */
[----:B------:R-:W-:-:S07]  /*10360*/  IMAD R2, R3, R18, RZ ;  /* 0x0000001203027224 */ /* 0x000fce00078e02ff */
.L_x_391:
[----:B------:R-:W-:Y:S05]  /*10370*/  BSYNC B1 ;  /* 0x0000000000017941 */ /* 0x000fea0003800000 */
.L_x_390:
[----:B------:R-:W-:Y:S01]  /*10380*/  @!P6 IMAD R73, R73, R17, R2 ;  /* 0x000000114949e224 */ /* 0x000fe200078e0202 */
[----:B------:R-:W-:Y:S04]  /*10390*/  BSSY B1, `(.L_x_392) ;  /* 0x0000006000017945 */ /* 0x000fe80003800000 */
[----:B------:R0:W-:Y:S01]  /*103a0*/  @!P6 STG.E.U8 desc[UR36][R6.64+0x61], R73 ;  /* 0x000061490600e986 */ /* 0x0001e2000c101124 */
[----:B------:R-:W-:Y:S05]  /*103b0*/  @P1 BRA `(.L_x_393) ;  /* 0x00000000000c1947 */ /* 0x000fea0003800000 */
[----:B------:R-:W0:Y:S02]  /*103c0*/  LDG.E.U8 R16, desc[UR36][R156.64+0x60] ;  /* 0x000060249c107981 */ /* 0x000e24000c1e1100 */
[----:B0-----:R-:W-:-:S05]  /*103d0*/  PRMT R3, R16, 0x8880, RZ ;  /* 0x0000888010037816 */ /* 0x001fca00000000ff */
[----:B------:R-:W-:-:S07]  /*103e0*/  IMAD R2, R3, R18, RZ ;  /* 0x0000001203027224 */ /* 0x000fce00078e02ff */
.L_x_393:
[----:B------:R-:W-:Y:S05]  /*103f0*/  BSYNC B1 ;  /* 0x0000000000017941 */ /* 0x000fea0003800000 */
.L_x_392:
        /* <DEDUP_REMOVED lines=12> */
.L_x_395:
[----:B------:R-:W-:Y:S05]  /*104c0*/  BSYNC B1 ;  /* 0x0000000000017941 */ /* 0x000fea0003800000 */
.L_x_394:
[----:B------:R-:W-:Y:S01]  /*104d0*/  @!P4 IMAD R75, R75, R17, R2 ;  /* 0x000000114b4bc224 */ /* 0x000fe200078e0202 */
[----:B------:R-:W-:Y:S04]  /*104e0*/  BSSY B1, `(.L_x_396) ;  /* 0x0000006000017945 */ /* 0x000fe80003800000 */
[----:B------:R0:W-:Y:S01]  /*104f0*/  @!P4 STG.E.U8 desc[UR36][R8.64+0x61], R75 ;  /* 0x0000614b0800c986 */ /* 0x0001e2000c101124 */
[----:B------:R-:W-:Y:S05]  /*10500*/  @P3 BRA `(.L_x_397) ;  /* 0x00000000000c3947 */ /* 0x000fea0003800000 */
[----:B------:R-:W0:Y:S02]  /*10510*/  LDG.E.U8 R16, desc[UR36][R14.64+0x68] ;  /* 0x000068240e107981 */ /* 0x000e24000c1e1100 */
[----:B0-----:R-:W-:-:S05]  /*10520*/  PRMT R3, R16, 0x8880, RZ ;  /* 0x0000888010037816 */ /* 0x001fca00000000ff */
[----:B------:R-:W-:-:S07]  /*10530*/  IMAD R2, R3, R18, RZ ;  /* 0x0000001203027224 */ /* 0x000fce00078e02ff */
.L_x_397:
[----:B------:R-:W-:Y:S05]  /*10540*/  BSYNC B1 ;  /* 0x0000000000017941 */ /* 0x000fea0003800000 */
.L_x_396:
[----:B0-----:R-:W-:Y:S01]  /*10550*/  @!P3 IMAD R3, R76, R17, R2 ;  /* 0x000000114c03b224 */ /* 0x001fe200078e0202 */
[----:B------:R-:W-:Y:S04]  /*10560*/  BSSY B1, `(.L_x_398) ;  /* 0x0000006000017945 */ /* 0x000fe80003800000 */
[----:B------:R0:W-:Y:S01]  /*10570*/  @!P3 STG.E.U8 desc[UR36][R6.64+0x68], R3 ;  /* 0x000068030600b986 */ /* 0x0001e2000c101124 */
[----:B------:R-:W-:Y:S05]  /*10580*/  @P5 BRA `(.L_x_399) ;  /* 0x00000000000c5947 */ /* 0x000fea0003800000 */
[----:B------:R-:W0:Y:S02]  /*10590*/  LDG.E.U8 R16, desc[UR36][R14.64+0x69] ;  /* 0x000069240e107981 */ /* 0x000e24000c1e1100 */
[----:B0-----:R-:W-:-:S05]  /*105a0*/  PRMT R3, R16, 0x8880, RZ ;  /* 0x0000888010037816 */ /* 0x001fca00000000ff */
[----:B------:R-:W-:-:S07]  /*105b0*/  IMAD R2, R3, R18, RZ ;  /* 0x0000001203027224 */ /* 0x000fce00078e02ff */
.L_x_399:
[----:B------:R-:W-:Y:S05]  /*105c0*/  BSYNC B1 ;  /* 0x0000000000017941 */ /* 0x000fea0003800000 */
.L_x_398:
[----:B------:R-:W-:Y:S01]  /*105d0*/  @!P5 IMAD R77, R77, R17, R2 ;  /* 0x000000114d4dd224 */ /* 0x000fe200078e0202 */
[----:B------:R-:W-:Y:S04]  /*105e0*/  BSSY B1, `(.L_x_400) ;  /* 0x0000006000017945 */ /* 0x000fe80003800000 */
[----:B------:R0:W-:Y:S01]  /*105f0*/  @!P5 STG.E.U8 desc[UR36][R6.64+0x69], R77 ;  /* 0x0000694d0600d986 */ /* 0x0001e2000c101124 */
[----:B------:R-:W-:Y:S05]  /*10600*/  @P6 BRA `(.L_x_401) ;  /* 0x00000000000c6947 */ /* 0x000fea0003800000 */
[----:B------:R-:W0:Y:S02]  /*10610*/  LDG.E.U8 R16, desc[UR36][R156.64+0x68] ;  /* 0x000068249c107981 */ /* 0x000e24000c1e1100 */
[----:B0-----:R-:W-:-:S05]  /*10620*/  PRMT R3, R16, 0x8880, RZ ;  /* 0x0000888010037816 */ /* 0x001fca00000000ff */
[----:B------:R-:W-:-:S07]  /*10630*/  IMAD R2, R3, R18, RZ ;  /* 0x0000001203027224 */ /* 0x000fce00078e02ff */
.L_x_401:
[----:B------:R-:W-:Y:S05]  /*10640*/  BSYNC B1 ;  /* 0x0000000000017941 */ /* 0x000fea0003800000 */
.L_x_400:
[----:B0-----:R-:W-:Y:S01]  /*10650*/  @!P6 IMAD R3, R78, R17, R2 ;  /* 0x000000114e03e224 */ /* 0x001fe200078e0202 */
[----:B------:R-:W-:Y:S04]  /*10660*/  BSSY B1, `(.L_x_402) ;  /* 0x0000006000017945 */ /* 0x000fe80003800000 */
[----:B------:R0:W-:Y:S01]  /*10670*/  @!P6 STG.E.U8 desc[UR36][R8.64+0x68], R3 ;  /* 0x000068030800e986 */ /* 0x0001e2000c101124 */
[----:B------:R-:W-:Y:S05]  /*10680*/  @P1 BRA `(.L_x_403) ;  /* 0x00000000000c1947 */ /* 0x000fea0003800000 */
[----:B------:R-:W0:Y:S02]  /*10690*/  LDG.E.U8 R16, desc[UR36][R156.64+0x69] ;  /* 0x000069249c107981 */ /* 0x000e24000c1e1100 */
[----:B0-----:R-:W-:-:S05]  /*106a0*/  PRMT R3, R16, 0x8880, RZ ;  /* 0x0000888010037816 */ /* 0x001fca00000000ff */
[----:B------:R-:W-:-:S07]  /*106b0*/  IMAD R2, R3, R18, RZ ;  /* 0x0000001203027224 */ /* 0x000fce00078e02ff */
.L_x_403:
[----:B------:R-:W-:Y:S05]  /*106c0*/  BSYNC B1 ;  /* 0x0000000000017941 */ /* 0x000fea0003800000 */
.L_x_402:
        /* <DEDUP_REMOVED lines=12> */
.L_x_405:
[----:B------:R-:W-:Y:S05]  /*10790*/  BSYNC B1 ;  /* 0x0000000000017941 */ /* 0x000fea0003800000 */
.L_x_404:
[----:B0-----:R-:W-:Y:S01]  /*107a0*/  @!P4 IMAD R3, R80, R17, R2 ;  /* 0x000000115003c224 */ /* 0x001fe200078e0202 */
[----:B------:R-:W-:Y:S04]  /*107b0*/  BSSY B1, `(.L_x_406) ;  /* 0x0000006000017945 */ /* 0x000fe80003800000 */
[----:B------:R0:W-:Y:S01]  /*107c0*/  @!P4 STG.E.U8 desc[UR36][R6.64+0x70], R3 ;  /* 0x000070030600c986 */ /* 0x0001e2000c101124 */
[----:B------:R-:W-:Y:S05]  /*107d0*/  @P3 BRA `(.L_x_407) ;  /* 0x00000000000c3947 */ /* 0x000fea0003800000 */
[----:B------:R-:W0:Y:S02]  /*107e0*/  LDG.E.U8 R16, desc[UR36][R14.64+0x71] ;  /* 0x000071240e107981 */ /* 0x000e24000c1e1100 */
[----:B0-----:R-:W-:-:S05]  /*107f0*/  PRMT R3, R16, 0x8880, RZ ;  /* 0x0000888010037816 */ /* 0x001fca00000000ff */
[----:B------:R-:W-:-:S07]  /*10800*/  IMAD R2, R3, R18, RZ ;  /* 0x0000001203027224 */ /* 0x000fce00078e02ff */
.L_x_407:
[----:B------:R-:W-:Y:S05]  /*10810*/  BSYNC B1 ;  /* 0x0000000000017941 */ /* 0x000fea0003800000 */
.L_x_406:
[----:B------:R-:W-:Y:S01]  /*10820*/  @!P3 IMAD R81, R81, R17, R2 ;  /* 0x000000115151b224 */ /* 0x000fe200078e0202 */
[----:B------:R-:W-:Y:S04]  /*10830*/  BSSY B1, `(.L_x_408) ;  /* 0x0000006000017945 */ /* 0x000fe80003800000 */
[----:B------:R0:W-:Y:S01]  /*10840*/  @!P3 STG.E.U8 desc[UR36][R6.64+0x71], R81 ;  /* 0x000071510600b986 */ /* 0x0001e2000c101124 */
[----:B------:R-:W-:Y:S05]  /*10850*/  @P5 BRA `(.L_x_409) ;  /* 0x00000000000c5947 */ /* 0x000fea0003800000 */
[----:B------:R-:W0:Y:S02]  /*10860*/  LDG.E.U8 R16, desc[UR36][R156.64+0x70] ;  /* 0x000070249c107981 */ /* 0x000e24000c1e1100 */
[----:B0-----:R-:W-:-:S05]  /*10870*/  PRMT R3, R16, 0x8880, RZ ;  /* 0x0000888010037816 */ /* 0x001fca00000000ff */
[----:B------:R-:W-:-:S07]  /*10880*/  IMAD R2, R3, R18, RZ ;  /* 0x0000001203027224 */ /* 0x000fce00078e02ff */
.L_x_409:
[----:B------:R-:W-:Y:S05]  /*10890*/  BSYNC B1 ;  /* 0x0000000000017941 */ /* 0x000fea0003800000 */
.L_x_408:
[----:B0-----:R-:W-:Y:S01]  /*108a0*/  @!P5 IMAD R3, R82, R17, R2 ;  /* 0x000000115203d224 */ /* 0x001fe200078e0202 */
[----:B------:R-:W-:Y:S04]  /*108b0*/  BSSY B1, `(.L_x_410) ;  /* 0x0000006000017945 */ /* 0x000fe80003800000 */
[----:B------:R0:W-:Y:S01]  /*108c0*/  @!P5 STG.E.U8 desc[UR36][R8.64+0x70], R3 ;  /* 0x000070030800d986 */ /* 0x0001e2000c101124 */
[----:B------:R-:W-:Y:S05]  /*108d0*/  @P6 BRA `(.L_x_411) ;  /* 0x00000000000c6947 */ /* 0x000fea0003800000 */
[----:B------:R-:W0:Y:S02]  /*108e0*/  LDG.E.U8 R16, desc[UR36][R156.64+0x71] ;  /* 0x000071249c107981 */ /* 0x000e24000c1e1100 */
[----:B0-----:R-:W-:-:S05]  /*108f0*/  PRMT R3, R16, 0x8880, RZ ;  /* 0x0000888010037816 */ /* 0x001fca00000000ff */
[----:B------:R-:W-:-:S07]  /*10900*/  IMAD R2, R3, R18, RZ ;  /* 0x0000001203027224 */ /* 0x000fce00078e02ff */
.L_x_411:
[----:B------:R-:W-:Y:S05]  /*10910*/  BSYNC B1 ;  /* 0x0000000000017941 */ /* 0x000fea0003800000 */
.L_x_410:
[----:B------:R-:W-:Y:S01]  /*10920*/  @!P6 IMAD R83, R83, R17, R2 ;  /* 0x000000115353e224 */ /* 0x000fe200078e0202 */
[----:B------:R-:W-:Y:S04]  /*10930*/  BSSY B1, `(.L_x_412) ;  /* 0x0000006000017945 */ /* 0x000fe80003800000 */
[----:B------:R0:W-:Y:S01]  /*10940*/  @!P6 STG.E.U8 desc[UR36][R8.64+0x71], R83 ;  /* 0x000071530800e986 */ /* 0x0001e2000c101124 */
[----:B------:R-:W-:Y:S05]  /*10950*/  @P1 BRA `(.L_x_413) ;  /* 0x00000000000c1947 */ /* 0x000fea0003800000 */
[----:B------:R-:W0:Y:S02]  /*10960*/  LDG.E.U8 R16, desc[UR36][R14.64+0x78] ;  /* 0x000078240e107981 */ /* 0x000e24000c1e1100 */
[----:B0-----:R-:W-:-:S05]  /*10970*/  PRMT R3, R16, 0x8880, RZ ;  /* 0x0000888010037816 */ /* 0x001fca00000000ff */
[----:B------:R-:W-:-:S07]  /*10980*/  IMAD R2, R3, R18, RZ ;  /* 0x0000001203027224 */ /* 0x000fce00078e02ff */
.L_x_413:
[----:B------:R-:W-:Y:S05]  /*10990*/  BSYNC B1 ;  /* 0x0000000000017941 */ /* 0x000fea0003800000 */
.L_x_412:
        /* <DEDUP_REMOVED lines=12> */
.L_x_415:
[----:B------:R-:W-:Y:S05]  /*10a60*/  BSYNC B1 ;  /* 0x0000000000017941 */ /* 0x000fea0003800000 */
.L_x_414:
[----:B------:R-:W-:Y:S01]  /*10a70*/  @!P4 IMAD R85, R85, R17, R2 ;  /* 0x000000115555c224 */ /* 0x000fe200078e0202 */
[----:B------:R-:W-:Y:S04]  /*10a80*/  BSSY B1, `(.L_x_416) ;  /* 0x0000006000017945 */ /* 0x000fe80003800000 */
[----:B------:R0:W-:Y:S01]  /*10a90*/  @!P4 STG.E.U8 desc[UR36][R6.64+0x79], R85 ;  /* 0x000079550600c986 */ /* 0x0001e2000c101124 */
[----:B------:R-:W-:Y:S05]  /*10aa0*/  @P3 BRA `(.L_x_417) ;  /* 0x00000000000c3947 */ /* 0x000fea0003800000 */
[----:B------:R-:W0:Y:S02]  /*10ab0*/  LDG.E.U8 R16, desc[UR36][R156.64+0x78] ;  /* 0x000078249c107981 */ /* 0x000e24000c1e1100 */
[----:B0-----:R-:W-:-:S05]  /*10ac0*/  PRMT R3, R16, 0x8880, RZ ;  /* 0x0000888010037816 */ /* 0x001fca00000000ff */
[----:B------:R-:W-:-:S07]  /*10ad0*/  IMAD R2, R3, R18, RZ ;  /* 0x0000001203027224 */ /* 0x000fce00078e02ff */
.L_x_417:
[----:B------:R-:W-:Y:S05]  /*10ae0*/  BSYNC B1 ;  /* 0x0000000000017941 */ /* 0x000fea0003800000 */
.L_x_416:
[----:B0-----:R-:W-:Y:S01]  /*10af0*/  @!P3 IMAD R3, R86, R17, R2 ;  /* 0x000000115603b224 */ /* 0x001fe200078e0202 */
[----:B------:R-:W-:Y:S04]  /*10b00*/  BSSY B1, `(.L_x_418) ;  /* 0x0000006000017945 */ /* 0x000fe80003800000 */
[----:B------:R0:W-:Y:S01]  /*10b10*/  @!P3 STG.E.U8 desc[UR36][R8.64+0x78], R3 ;  /* 0x000078030800b986 */ /* 0x0001e2000c101124 */
[----:B------:R-:W-:Y:S05]  /*10b20*/  @P5 BRA `(.L_x_419) ;  /* 0x00000000000c5947 */ /* 0x000fea0003800000 */
[----:B------:R-:W0:Y:S02]  /*10b30*/  LDG.E.U8 R16, desc[UR36][R156.64+0x79] ;  /* 0x000079249c107981 */ /* 0x000e24000c1e1100 */
[----:B0-----:R-:W-:-:S05]  /*10b40*/  PRMT R3, R16, 0x8880, RZ ;  /* 0x0000888010037816 */ /* 0x001fca00000000ff */
[----:B------:R-:W-:-:S07]  /*10b50*/  IMAD R2, R3, R18, RZ ;  /* 0x0000001203027224 */ /* 0x000fce00078e02ff */
.L_x_419:
[----:B------:R-:W-:Y:S05]  /*10b60*/  BSYNC B1 ;  /* 0x0000000000017941 */ /* 0x000fea0003800000 */
.L_x_418:
[----:B------:R-:W-:Y:S01]  /*10b70*/  @!P5 IMAD R87, R87, R17, R2 ;  /* 0x000000115757d224 */ /* 0x000fe200078e0202 */
[----:B------:R-:W-:Y:S04]  /*10b80*/  BSSY B1, `(.L_x_420) ;  /* 0x0000006000017945 */ /* 0x000fe80003800000 */
[----:B------:R0:W-:Y:S01]  /*10b90*/  @!P5 STG.E.U8 desc[UR36][R8.64+0x79], R87 ;  /* 0x000079570800d986 */ /* 0x0001e2000c101124 */
[----:B------:R-:W-:Y:S05]  /*10ba0*/  @P6 BRA `(.L_x_421) ;  /* 0x00000000000c6947 */ /* 0x000fea0003800000 */
[----:B------:R-:W0:Y:S02]  /*10bb0*/  LDG.E.U8 R16, desc[UR36][R14.64+0x80] ;  /* 0x000080240e107981 */ /* 0x000e24000c1e1100 */
[----:B0-----:R-:W-:-:S05]  /*10bc0*/  PRMT R3, R16, 0x8880, RZ ;  /* 0x0000888010037816 */ /* 0x001fca00000000ff */
[----:B------:R-:W-:-:S07]  /*10bd0*/  IMAD R2, R3, R18, RZ ;  /* 0x0000001203027224 */ /* 0x000fce00078e02ff */
.L_x_421:
[----:B------:R-:W-:Y:S05]  /*10be0*/  BSYNC B1 ;  /* 0x0000000000017941 */ /* 0x000fea0003800000 */
.L_x_420:
[----:B0-----:R-:W-:Y:S01]  /*10bf0*/  @!P6 IMAD R3, R88, R17, R2 ;  /* 0x000000115803e224 */ /* 0x001fe200078e0202 */
[----:B------:R-:W-:Y:S04]  /*10c00*/  BSSY B1, `(.L_x_422) ;  /* 0x0000006000017945 */ /* 0x000fe80003800000 */
[----:B------:R0:W-:Y:S01]  /*10c10*/  @!P6 STG.E.U8 desc[UR36][R6.64+0x80], R3 ;  /* 0x000080030600e986 */ /* 0x0001e2000c101124 */
[----:B------:R-:W-:Y:S05]  /*10c20*/  @P1 BRA `(.L_x_423) ;  /* 0x00000000000c1947 */ /* 0x000fea0003800000 */
[----:B------:R-:W0:Y:S02]  /*10c30*/  LDG.E.U8 R16, desc[UR36][R14.64+0x81] ;  /* 0x000081240e107981 */ /* 0x000e24000c1e1100 */
[----:B0-----:R-:W-:-:S05]  /*10c40*/  PRMT R3, R16, 0x8880, RZ ;  /* 0x0000888010037816 */ /* 0x001fca00000000ff */
[----:B------:R-:W-:-:S07]  /*10c50*/  IMAD R2, R3, R18, RZ ;  /* 0x0000001203027224 */ /* 0x000fce00078e02ff */
.L_x_423:
[----:B------:R-:W-:Y:S05]  /*10c60*/  BSYNC B1 ;  /* 0x0000000000017941 */ /* 0x000fea0003800000 */
.L_x_422:
        /* <DEDUP_REMOVED lines=12> */
.L_x_425:
[----:B------:R-:W-:Y:S05]  /*10d30*/  BSYNC B1 ;  /* 0x0000000000017941 */ /* 0x000fea0003800000 */
.L_x_424:
[----:B0-----:R-:W-:Y:S01]  /*10d40*/  @!P4 IMAD R3, R90, R17, R2 ;  /* 0x000000115a03c224 */ /* 0x001fe200078e0202 */
[----:B------:R-:W-:Y:S04]  /*10d50*/  BSSY B1, `(.L_x_426) ;  /* 0x0000006000017945 */ /* 0x000fe80003800000 */
[----:B------:R0:W-:Y:S01]  /*10d60*/  @!P4 STG.E.U8 desc[UR36][R8.64+0x80], R3 ;  /* 0x000080030800c986 */ /* 0x0001e2000c101124 */
[----:B------:R-:W-:Y:S05]  /*10d70*/  @P3 BRA `(.L_x_427) ;  /* 0x00000000000c3947 */ /* 0x000fea0003800000 */
[----:B------:R-:W0:Y:S02]  /*10d80*/  LDG.E.U8 R16, desc[UR36][R156.64+0x81] ;  /* 0x000081249c107981 */ /* 0x000e24000c1e1100 */
[----:B0-----:R-:W-:-:S05]  /*10d90*/  PRMT R3, R16, 0x8880, RZ ;  /* 0x0000888010037816 */ /* 0x001fca00000000ff */
[----:B------:R-:W-:-:S07]  /*10da0*/  IMAD R2, R3, R18, RZ ;  /* 0x0000001203027224 */ /* 0x000fce00078e02ff */
.L_x_427:
[----:B------:R-:W-:Y:S05]  /*10db0*/  BSYNC B1 ;  /* 0x0000000000017941 */ /* 0x000fea0003800000 */
.L_x_426:
[----:B------:R-:W-:Y:S01]  /*10dc0*/  @!P3 IMAD R91, R91, R17, R2 ;  /* 0x000000115b5bb224 */ /* 0x000fe200078e0202 */
[----:B------:R-:W-:Y:S04]  /*10dd0*/  BSSY B1, `(.L_x_428) ;  /* 0x0000006000017945 */ /* 0x000fe80003800000 */
[----:B------:R0:W-:Y:S01]  /*10de0*/  @!P3 STG.E.U8 desc[UR36][R8.64+0x81], R91 ;  /* 0x0000815b0800b986 */ /* 0x0001e2000c101124 */
[----:B------:R-:W-:Y:S05]  /*10df0*/  @P5 BRA `(.L_x_429) ;  /* 0x00000000000c5947 */ /* 0x000fea0003800000 */
[----:B------:R-:W0:Y:S02]  /*10e00*/  LDG.E.U8 R16, desc[UR36][R14.64+0x88] ;  /* 0x000088240e107981 */ /* 0x000e24000c1e1100 */
[----:B0-----:R-:W-:-:S05]  /*10e10*/  PRMT R3, R16, 0x8880, RZ ;  /* 0x0000888010037816 */ /* 0x001fca00000000ff */
[----:B------:R-:W-:-:S07]  /*10e20*/  IMAD R2, R3, R18, RZ ;  /* 0x0000001203027224 */ /* 0x000fce00078e02ff */
.L_x_429:
[----:B------:R-:W-:Y:S05]  /*10e30*/  BSYNC B1 ;  /* 0x0000000000017941 */ /* 0x000fea0003800000 */
.L_x_428:
[----:B0-----:R-:W-:Y:S01]  /*10e40*/  @!P5 IMAD R3, R92, R17, R2 ;  /* 0x000000115c03d224 */ /* 0x001fe200078e0202 */
[----:B------:R-:W-:Y:S04]  /*10e50*/  BSSY B1, `(.L_x_430) ;  /* 0x0000006000017945 */ /* 0x000fe80003800000 */
[----:B------:R0:W-:Y:S01]  /*10e60*/  @!P5 STG.E.U8 desc[UR36][R6.64+0x88], R3 ;  /* 0x000088030600d986 */ /* 0x0001e2000c101124 */
[----:B------:R-:W-:Y:S05]  /*10e70*/  @P6 BRA `(.L_x_431) ;  /* 0x00000000000c6947 */ /* 0x000fea0003800000 */
[----:B------:R-:W0:Y:S02]  /*10e80*/  LDG.E.U8 R16, desc[UR36][R14.64+0x89] ;  /* 0x000089240e107981 */ /* 0x000e24000c1e1100 */
[----:B0-----:R-:W-:-:S05]  /*10e90*/  PRMT R3, R16, 0x8880, RZ ;  /* 0x0000888010037816 */ /* 0x001fca00000000ff */
[----:B------:R-:W-:-:S07]  /*10ea0*/  IMAD R2, R3, R18, RZ ;  /* 0x0000001203027224 */ /* 0x000fce00078e02ff */
.L_x_431:
[----:B------:R-:W-:Y:S05]  /*10eb0*/  BSYNC B1 ;  /* 0x0000000000017941 */ /* 0x000fea0003800000 */
.L_x_430:
[----:B------:R-:W-:Y:S01]  /*10ec0*/  @!P6 IMAD R93, R93, R17, R2 ;  /* 0x000000115d5de224 */ /* 0x000fe200078e0202 */
[----:B------:R-:W-:Y:S04]  /*10ed0*/  BSSY B1, `(.L_x_432) ;  /* 0x0000006000017945 */ /* 0x000fe80003800000 */
[----:B------:R0:W-:Y:S01]  /*10ee0*/  @!P6 STG.E.U8 desc[UR36][R6.64+0x89], R93 ;  /* 0x0000895d0600e986 */ /* 0x0001e2000c101124 */
[----:B------:R-:W-:Y:S05]  /*10ef0*/  @P1 BRA `(.L_x_433) ;  /* 0x00000000000c1947 */ /* 0x000fea0003800000 */
[----:B------:R-:W0:Y:S02]  /*10f00*/  LDG.E.U8 R16, desc[UR36][R156.64+0x88] ;  /* 0x000088249c107981 */ /* 0x000e24000c1e1100 */
[----:B0-----:R-:W-:-:S05]  /*10f10*/  PRMT R3, R16, 0x8880, RZ ;  /* 0x0000888010037816 */ /* 0x001fca00000000ff */
[----:B------:R-:W-:-:S07]  /*10f20*/  IMAD R2, R3, R18, RZ ;  /* 0x0000001203027224 */ /* 0x000fce00078e02ff */
.L_x_433:
[----:B------:R-:W-:Y:S05]  /*10f30*/  BSYNC B1 ;  /* 0x0000000000017941 */ /* 0x000fea0003800000 */
.L_x_432:
        /* <DEDUP_REMOVED lines=12> */
.L_x_435:
[----:B------:R-:W-:Y:S05]  /*11000*/  BSYNC B1 ;  /* 0x0000000000017941 */ /* 0x000fea0003800000 */
.L_x_434:
[----:B------:R-:W-:Y:S01]  /*11010*/  @!P4 IMAD R95, R95, R17, R2 ;  /* 0x000000115f5fc224 */ /* 0x000fe200078e0202 */
[----:B------:R-:W-:Y:S04]  /*11020*/  BSSY B1, `(.L_x_436) ;  /* 0x0000006000017945 */ /* 0x000fe80003800000 */
[----:B------:R0:W-:Y:S01]  /*11030*/  @!P4 STG.E.U8 desc[UR36][R8.64+0x89], R95 ;  /* 0x0000895f0800c986 */ /* 0x0001e2000c101124 */
[----:B------:R-:W-:Y:S05]  /*11040*/  @P3 BRA `(.L_x_437) ;  /* 0x00000000000c3947 */ /* 0x000fea0003800000 */
[----:B------:R-:W0:Y:S02]  /*11050*/  LDG.E.U8 R16, desc[UR36][R14.64+0x90] ;  /* 0x000090240e107981 */ /* 0x000e24000c1e1100 */
[----:B0-----:R-:W-:-:S05]  /*11060*/  PRMT R3, R16, 0x8880, RZ ;  /* 0x0000888010037816 */ /* 0x001fca00000000ff */
[----:B------:R-:W-:-:S07]  /*11070*/  IMAD R2, R3, R18, RZ ;  /* 0x0000001203027224 */ /* 0x000fce00078e02ff */
.L_x_437:
[----:B------:R-:W-:Y:S05]  /*11080*/  BSYNC B1 ;  /* 0x0000000000017941 */ /* 0x000fea0003800000 */
.L_x_436:
[----:B0-----:R-:W-:Y:S01]  /*11090*/  @!P3 IMAD R3, R96, R17, R2 ;  /* 0x000000116003b224 */ /* 0x001fe200078e0202 */
[----:B------:R-:W-:Y:S04]  /*110a0*/  BSSY B1, `(.L_x_438) ;  /* 0x0000006000017945 */ /* 0x000fe80003800000 */
[----:B------:R0:W-:Y:S01]  /*110b0*/  @!P3 STG.E.U8 desc[UR36][R6.64+0x90], R3 ;  /* 0x000090030600b986 */ /* 0x0001e2000c101124 */
[----:B------:R-:W-:Y:S05]  /*110c0*/  @P5 BRA `(.L_x_439) ;  /* 0x00000000000c5947 */ /* 0x000fea0003800000 */
[----:B------:R-:W0:Y:S02]  /*110d0*/  LDG.E.U8 R16, desc[UR36][R14.64+0x91] ;  /* 0x000091240e107981 */ /* 0x000e24000c1e1100 */
[----:B0-----:R-:W-:-:S05]  /*110e0*/  PRMT R3, R16, 0x8880, RZ ;  /* 0x0000888010037816 */ /* 0x001fca00000000ff */
[----:B------:R-:W-:-:S07]  /*110f0*/  IMAD R2, R3, R18, RZ ;  /* 0x0000001203027224 */ /* 0x000fce00078e02ff */
.L_x_439:
[----:B------:R-:W-:Y:S05]  /*11100*/  BSYNC B1 ;  /* 0x0000000000017941 */ /* 0x000fea0003800000 */
.L_x_438:
[----:B------:R-:W-:Y:S01]  /*11110*/  @!P5 IMAD R97, R97, R17, R2 ;  /* 0x000000116161d224 */ /* 0x000fe200078e0202 */
[----:B------:R-:W-:Y:S04]  /*11120*/  BSSY B1, `(.L_x_440) ;  /* 0x0000006000017945 */ /* 0x000fe80003800000 */
[----:B------:R0:W-:Y:S01]  /*11130*/  @!P5 STG.E.U8 desc[UR36][R6.64+0x91], R97 ;  /* 0x000091610600d986 */ /* 0x0001e2000c101124 */
[----:B------:R-:W-:Y:S05]  /*11140*/  @P6 BRA `(.L_x_441) ;  /* 0x00000000000c6947 */ /* 0x000fea0003800000 */
[----:B------:R-:W0:Y:S02]  /*11150*/  LDG.E.U8 R16, desc[UR36][R156.64+0x90] ;  /* 0x000090249c107981 */ /* 0x000e24000c1e1100 */
[----:B0-----:R-:W-:-:S05]  /*11160*/  PRMT R3, R16, 0x8880, RZ ;  /* 0x0000888010037816 */ /* 0x001fca00000000ff */
[----:B------:R-:W-:-:S07]  /*11170*/  IMAD R2, R3, R18, RZ ;  /* 0x0000001203027224 */ /* 0x000fce00078e02ff */
.L_x_441:
[----:B------:R-:W-:Y:S05]  /*11180*/  BSYNC B1 ;  /* 0x0000000000017941 */ /* 0x000fea0003800000 */
.L_x_440:
[----:B0-----:R-:W-:Y:S01]  /*11190*/  @!P6 IMAD R3, R98, R17, R2 ;  /* 0x000000116203e224 */ /* 0x001fe200078e0202 */
[----:B------:R-:W-:Y:S04]  /*111a0*/  BSSY B1, `(.L_x_442) ;  /* 0x0000006000017945 */ /* 0x000fe80003800000 */
[----:B------:R0:W-:Y:S01]  /*111b0*/  @!P6 STG.E.U8 desc[UR36][R8.64+0x90], R3 ;  /* 0x000090030800e986 */ /* 0x0001e2000c101124 */
[----:B------:R-:W-:Y:S05]  /*111c0*/  @P1 BRA `(.L_x_443) ;  /* 0x00000000000c1947 */ /* 0x000fea0003800000 */
[----:B------:R-:W0:Y:S02]  /*111d0*/  LDG.E.U8 R16, desc[UR36][R156.64+0x91] ;  /* 0x000091249c107981 */ /* 0x000e24000c1e1100 */
[----:B0-----:R-:W-:-:S05]  /*111e0*/  PRMT R3, R16, 0x8880, RZ ;  /* 0x0000888010037816 */ /* 0x001fca00000000ff */
[----:B------:R-:W-:-:S07]  /*111f0*/  IMAD R2, R3, R18, RZ ;  /* 0x0000001203027224 */ /* 0x000fce00078e02ff */
.L_x_443:
[----:B------:R-:W-:Y:S05]  /*11200*/  BSYNC B1 ;  /* 0x0000000000017941 */ /* 0x000fea0003800000 */
.L_x_442:
        /* <DEDUP_REMOVED lines=12> */
.L_x_445:
[----:B------:R-:W-:Y:S05]  /*112d0*/  BSYNC B1 ;  /* 0x0000000000017941 */ /* 0x000fea0003800000 */
.L_x_444:
[----:B0-----:R-:W-:Y:S01]  /*112e0*/  @!P4 IMAD R3, R100, R17, R2 ;  /* 0x000000116403c224 */ /* 0x001fe200078e0202 */
[----:B------:R-:W-:Y:S04]  /*112f0*/  BSSY B1, `(.L_x_446) ;  /* 0x0000006000017945 */ /* 0x000fe80003800000 */
[----:B------:R0:W-:Y:S01]  /*11300*/  @!P4 STG.E.U8 desc[UR36][R6.64+0x98], R3 ;  /* 0x000098030600c986 */ /* 0x0001e2000c101124 */
[----:B------:R-:W-:Y:S05]  /*11310*/  @P3 BRA `(.L_x_447) ;  /* 0x00000000000c3947 */ /* 0x000fea0003800000 */
[----:B------:R-:W0:Y:S02]  /*11320*/  LDG.E.U8 R16, desc[UR36][R14.64+0x99] ;  /* 0x000099240e107981 */ /* 0x000e24000c1e1100 */
[----:B0-----:R-:W-:-:S05]  /*11330*/  PRMT R3, R16, 0x8880, RZ ;  /* 0x0000888010037816 */ /* 0x001fca00000000ff */
[----:B------:R-:W-:-:S07]  /*11340*/  IMAD R2, R3, R18, RZ ;  /* 0x0000001203027224 */ /* 0x000fce00078e02ff */
.L_x_447:
[----:B------:R-:W-:Y:S05]  /*11350*/  BSYNC B1 ;  /* 0x0000000000017941 */ /* 0x000fea0003800000 */
.L_x_446:
[----:B------:R-:W-:Y:S01]  /*11360*/  @!P3 IMAD R101, R101, R17, R2 ;  /* 0x000000116565b224 */ /* 0x000fe200078e0202 */
[----:B------:R-:W-:Y:S04]  /*11370*/  BSSY B1, `(.L_x_448) ;  /* 0x0000006000017945 */ /* 0x000fe80003800000 */
[----:B------:R0:W-:Y:S01]  /*11380*/  @!P3 STG.E.U8 desc[UR36][R6.64+0x99], R101 ;  /* 0x000099650600b986 */ /* 0x0001e2000c101124 */
[----:B------:R-:W-:Y:S05]  /*11390*/  @P5 BRA `(.L_x_449) ;  /* 0x00000000000c5947 */ /* 0x000fea0003800000 */
[----:B------:R-:W0:Y:S02]  /*113a0*/  LDG.E.U8 R16, desc[UR36][R156.64+0x98] ;  /* 0x000098249c107981 */ /* 0x000e24000c1e1100 */
[----:B0-----:R-:W-:-:S05]  /*113b0*/  PRMT R3, R16, 0x8880, RZ ;  /* 0x0000888010037816 */ /* 0x001fca00000000ff */
[----:B------:R-:W-:-:S07]  /*113c0*/  IMAD R2, R3, R18, RZ ;  /* 0x0000001203027224 */ /* 0x000fce00078e02ff */
.L_x_449:
[----:B------:R-:W-:Y:S05]  /*113d0*/  BSYNC B1 ;  /* 0x0000000000017941 */ /* 0x000fea0003800000 */
.L_x_448:
[----:B0-----:R-:W-:Y:S01]  /*113e0*/  @!P5 IMAD R3, R102, R17, R2 ;  /* 0x000000116603d224 */ /* 0x001fe200078e0202 */
[----:B------:R-:W-:Y:S04]  /*113f0*/  BSSY B1, `(.L_x_450) ;  /* 0x0000006000017945 */ /* 0x000fe80003800000 */
[----:B------:R0:W-:Y:S01]  /*11400*/  @!P5 STG.E.U8 desc[UR36][R8.64+0x98], R3 ;  /* 0x000098030800d986 */ /* 0x0001e2000c101124 */
[----:B------:R-:W-:Y:S05]  /*11410*/  @P6 BRA `(.L_x_451) ;  /* 0x00000000000c6947 */ /* 0x000fea0003800000 */
[----:B------:R-:W0:Y:S02]  /*11420*/  LDG.E.U8 R16, desc[UR36][R156.64+0x99] ;  /* 0x000099249c107981 */ /* 0x000e24000c1e1100 */
[----:B0-----:R-:W-:-:S05]  /*11430*/  PRMT R3, R16, 0x8880, RZ ;  /* 0x0000888010037816 */ /* 0x001fca00000000ff */
[----:B------:R-:W-:-:S07]  /*11440*/  IMAD R2, R3, R18, RZ ;  /* 0x0000001203027224 */ /* 0x000fce00078e02ff */
.L_x_451:
[----:B------:R-:W-:Y:S05]  /*11450*/  BSYNC B1 ;  /* 0x0000000000017941 */ /* 0x000fea0003800000 */
.L_x_450:
[----:B------:R-:W-:Y:S01]  /*11460*/  @!P6 IMAD R103, R103, R17, R2 ;  /* 0x000000116767e224 */ /* 0x000fe200078e0202 */
[----:B------:R-:W-:Y:S04]  /*11470*/  BSSY B1, `(.L_x_452) ;  /* 0x0000006000017945 */ /* 0x000fe80003800000 */
[----:B------:R0:W-:Y:S01]  /*11480*/  @!P6 STG.E.U8 desc[UR36][R8.64+0x99], R103 ;  /* 0x000099670800e986 */ /* 0x0001e2000c101124 */
[----:B------:R-:W-:Y:S05]  /*11490*/  @P1 BRA `(.L_x_453) ;  /* 0x00000000000c1947 */ /* 0x000fea0003800000 */
[----:B------:R-:W0:Y:S02]  /*114a0*/  LDG.E.U8 R16, desc[UR36][R14.64+0xa0] ;  /* 0x0000a0240e107981 */ /* 0x000e24000c1e1100 */
[----:B0-----:R-:W-:-:S05]  /*114b0*/  PRMT R3, R16, 0x8880, RZ ;  /* 0x0000888010037816 */ /* 0x001fca00000000ff */
[----:B------:R-:W-:-:S07]  /*114c0*/  IMAD R2, R3, R18, RZ ;  /* 0x0000001203027224 */ /* 0x000fce00078e02ff */
.L_x_453:
[----:B------:R-:W-:Y:S05]  /*114d0*/  BSYNC B1 ;  /* 0x0000000000017941 */ /* 0x000fea0003800000 */
.L_x_452:
        /* <DEDUP_REMOVED lines=12> */
.L_x_455:
[----:B------:R-:W-:Y:S05]  /*115a0*/  BSYNC B1 ;  /* 0x0000000000017941 */ /* 0x000fea0003800000 */
.L_x_454:
[----:B------:R-:W-:Y:S01]  /*115b0*/  @!P4 IMAD R105, R105, R17, R2 ;  /* 0x000000116969c224 */ /* 0x000fe200078e0202 */
[----:B------:R-:W-:Y:S04]  /*115c0*/  BSSY B1, `(.L_x_456) ;  /* 0x0000006000017945 */ /* 0x000fe80003800000 */
[----:B------:R0:W-:Y:S01]  /*115d0*/  @!P4 STG.E.U8 desc[UR36][R6.64+0xa1], R105 ;  /* 0x0000a1690600c986 */ /* 0x0001e2000c101124 */
[----:B------:R-:W-:Y:S05]  /*115e0*/  @P3 BRA `(.L_x_457) ;  /* 0x00000000000c3947 */ /* 0x000fea0003800000 */
[----:B------:R-:W0:Y:S02]  /*115f0*/  LDG.E.U8 R16, desc[UR36][R156.64+0xa0] ;  /* 0x0000a0249c107981 */ /* 0x000e24000c1e1100 */
[----:B0-----:R-:W-:-:S05]  /*11600*/  PRMT R3, R16, 0x8880, RZ ;  /* 0x0000888010037816 */ /* 0x001fca00000000ff */
[----:B------:R-:W-:-:S07]  /*11610*/  IMAD R2, R3, R18, RZ ;  /* 0x0000001203027224 */ /* 0x000fce00078e02ff */
.L_x_457:
[----:B------:R-:W-:Y:S05]  /*11620*/  BSYNC B1 ;  /* 0x0000000000017941 */ /* 0x000fea0003800000 */
.L_x_456:
[----:B0-----:R-:W-:Y:S01]  /*11630*/  @!P3 IMAD R3, R106, R17, R2 ;  /* 0x000000116a03b224 */ /* 0x001fe200078e0202 */
[----:B------:R-:W-:Y:S04]  /*11640*/  BSSY B1, `(.L_x_458) ;  /* 0x0000006000017945 */ /* 0x000fe80003800000 */
[----:B------:R0:W-:Y:S01]  /*11650*/  @!P3 STG.E.U8 desc[UR36][R8.64+0xa0], R3 ;  /* 0x0000a0030800b986 */ /* 0x0001e2000c101124 */
[----:B------:R-:W-:Y:S05]  /*11660*/  @P5 BRA `(.L_x_459) ;  /* 0x00000000000c5947 */ /* 0x000fea0003800000 */
[----:B------:R-:W0:Y:S02]  /*11670*/  LDG.E.U8 R16, desc[UR36][R156.64+0xa1] ;  /* 0x0000a1249c107981 */ /* 0x000e24000c1e1100 */
[----:B0-----:R-:W-:-:S05]  /*11680*/  PRMT R3, R16, 0x8880, RZ ;  /* 0x0000888010037816 */ /* 0x001fca00000000ff */
[----:B------:R-:W-:-:S07]  /*11690*/  IMAD R2, R3, R18, RZ ;  /* 0x0000001203027224 */ /* 0x000fce00078e02ff */
.L_x_459:
[----:B------:R-:W-:Y:S05]  /*116a0*/  BSYNC B1 ;  /* 0x0000000000017941 */ /* 0x000fea0003800000 */
.L_x_458:
[----:B------:R-:W-:Y:S01]  /*116b0*/  @!P5 IMAD R107, R107, R17, R2 ;  /* 0x000000116b6bd224 */ /* 0x000fe200078e0202 */
[----:B------:R-:W-:Y:S04]  /*116c0*/  BSSY B1, `(.L_x_460) ;  /* 0x0000006000017945 */ /* 0x000fe80003800000 */
[----:B------:R0:W-:Y:S01]  /*116d0*/  @!P5 STG.E.U8 desc[UR36][R8.64+0xa1], R107 ;  /* 0x0000a16b0800d986 */ /* 0x0001e2000c101124 */
[----:B------:R-:W-:Y:S05]  /*116e0*/  @P6 BRA `(.L_x_461) ;  /* 0x00000000000c6947 */ /* 0x000fea0003800000 */
[----:B------:R-:W0:Y:S02]  /*116f0*/  LDG.E.U8 R16, desc[UR36][R14.64+0xa8] ;  /* 0x0000a8240e107981 */ /* 0x000e24000c1e1100 */
[----:B0-----:R-:W-:-:S05]  /*11700*/  PRMT R3, R16, 0x8880, RZ ;  /* 0x0000888010037816 */ /* 0x001fca00000000ff */
[----:B------:R-:W-:-:S07]  /*11710*/  IMAD R2, R3, R18, RZ ;  /* 0x0000001203027224 */ /* 0x000fce00078e02ff */
.L_x_461:
[----:B------:R-:W-:Y:S05]  /*11720*/  BSYNC B1 ;  /* 0x0000000000017941 */ /* 0x000fea0003800000 */
.L_x_460:
[----:B0-----:R-:W-:Y:S01]  /*11730*/  @!P6 IMAD R3, R108, R17, R2 ;  /* 0x000000116c03e224 */ /* 0x001fe200078e0202 */
[----:B------:R-:W-:Y:S04]  /*11740*/  BSSY B1, `(.L_x_462) ;  /* 0x0000006000017945 */ /* 0x000fe80003800000 */
[----:B------:R0:W-:Y:S01]  /*11750*/  @!P6 STG.E.U8 desc[UR36][R6.64+0xa8], R3 ;  /* 0x0000a8030600e986 */ /* 0x0001e2000c101124 */
[----:B------:R-:W-:Y:S05]  /*11760*/  @P1 BRA `(.L_x_463) ;  /* 0x00000000000c1947 */ /* 0x000fea0003800000 */
[----:B------:R-:W0:Y:S02]  /*11770*/  LDG.E.U8 R16, desc[UR36][R14.64+0xa9] ;  /* 0x0000a9240e107981 */ /* 0x000e24000c1e1100 */
[----:B0-----:R-:W-:-:S05]  /*11780*/  PRMT R3, R16, 0x8880, RZ ;  /* 0x0000888010037816 */ /* 0x001fca00000000ff */
[----:B------:R-:W-:-:S07]  /*11790*/  IMAD R2, R3, R18, RZ ;  /* 0x0000001203027224 */ /* 0x000fce00078e02ff */
.L_x_463:
[----:B------:R-:W-:Y:S05]  /*117a0*/  BSYNC B1 ;  /* 0x0000000000017941 */ /* 0x000fea0003800000 */
.L_x_462:
        /* <DEDUP_REMOVED lines=12> */
.L_x_465:
[----:B------:R-:W-:Y:S05]  /*11870*/  BSYNC B1 ;  /* 0x0000000000017941 */ /* 0x000fea0003800000 */
.L_x_464:
[----:B0-----:R-:W-:Y:S01]  /*11880*/  @!P4 IMAD R3, R110, R17, R2 ;  /* 0x000000116e03c224 */ /* 0x001fe200078e0202 */
[----:B------:R-:W-:Y:S04]  /*11890*/  BSSY B1, `(.L_x_466) ;  /* 0x0000006000017945 */ /* 0x000fe80003800000 */
[----:B------:R0:W-:Y:S01]  /*118a0*/  @!P4 STG.E.U8 desc[UR36][R8.64+0xa8], R3 ;  /* 0x0000a8030800c986 */ /* 0x0001e2000c101124 */
[----:B------:R-:W-:Y:S05]  /*118b0*/  @P3 BRA `(.L_x_467) ;  /* 0x00000000000c3947 */ /* 0x000fea0003800000 */
[----:B------:R-:W0:Y:S02]  /*118c0*/  LDG.E.U8 R16, desc[UR36][R156.64+0xa9] ;  /* 0x0000a9249c107981 */ /* 0x000e24000c1e1100 */
[----:B0-----:R-:W-:-:S05]  /*118d0*/  PRMT R3, R16, 0x8880, RZ ;  /* 0x0000888010037816 */ /* 0x001fca00000000ff */
[----:B------:R-:W-:-:S07]  /*118e0*/  IMAD R2, R3, R18, RZ ;  /* 0x0000001203027224 */ /* 0x000fce00078e02ff */
.L_x_467:
[----:B------:R-:W-:Y:S05]  /*118f0*/  BSYNC B1 ;  /* 0x0000000000017941 */ /* 0x000fea0003800000 */
.L_x_466:
[----:B------:R-:W-:Y:S01]  /*11900*/  @!P3 IMAD R111, R111, R17, R2 ;  /* 0x000000116f6fb224 */ /* 0x000fe200078e0202 */
[----:B------:R-:W-:Y:S04]  /*11910*/  BSSY B1, `(.L_x_468) ;  /* 0x0000006000017945 */ /* 0x000fe80003800000 */
[----:B------:R0:W-:Y:S01]  /*11920*/  @!P3 STG.E.U8 desc[UR36][R8.64+0xa9], R111 ;  /* 0x0000a96f0800b986 */ /* 0x0001e2000c101124 */
[----:B------:R-:W-:Y:S05]  /*11930*/  @P5 BRA `(.L_x_469) ;  /* 0x00000000000c5947 */ /* 0x000fea0003800000 */
[----:B------:R-:W0:Y:S02]  /*11940*/  LDG.E.U8 R16, desc[UR36][R14.64+0xb0] ;  /* 0x0000b0240e107981 */ /* 0x000e24000c1e1100 */
[----:B0-----:R-:W-:-:S05]  /*11950*/  PRMT R3, R16, 0x8880, RZ ;  /* 0x0000888010037816 */ /* 0x001fca00000000ff */
[----:B------:R-:W-:-:S07]  /*11960*/  IMAD R2, R3, R18, RZ ;  /* 0x0000001203027224 */ /* 0x000fce00078e02ff */
.L_x_469:
[----:B------:R-:W-:Y:S05]  /*11970*/  BSYNC B1 ;  /* 0x0000000000017941 */ /* 0x000fea0003800000 */
.L_x_468:
[----:B0-----:R-:W-:Y:S01]  /*11980*/  @!P5 IMAD R3, R112, R17, R2 ;  /* 0x000000117003d224 */ /* 0x001fe200078e0202 */
[----:B------:R-:W-:Y:S04]  /*11990*/  BSSY B1, `(.L_x_470) ;  /* 0x0000006000017945 */ /* 0x000fe80003800000 */
[----:B------:R0:W-:Y:S01]  /*119a0*/  @!P5 STG.E.U8 desc[UR36][R6.64+0xb0], R3 ;  /* 0x0000b0030600d986 */ /* 0x0001e2000c101124 */
[----:B------:R-:W-:Y:S05]  /*119b0*/  @P6 BRA `(.L_x_471) ;  /* 0x00000000000c6947 */ /* 0x000fea0003800000 */
[----:B------:R-:W0:Y:S02]  /*119c0*/  LDG.E.U8 R16, desc[UR36][R14.64+0xb1] ;  /* 0x0000b1240e107981 */ /* 0x000e24000c1e1100 */
[----:B0-----:R-:W-:-:S05]  /*119d0*/  PRMT R3, R16, 0x8880, RZ ;  /* 0x0000888010037816 */ /* 0x001fca00000000ff */
[----:B------:R-:W-:-:S07]  /*119e0*/  IMAD R2, R3, R18, RZ ;  /* 0x0000001203027224 */ /* 0x000fce00078e02ff */
.L_x_471:
[----:B------:R-:W-:Y:S05]  /*119f0*/  BSYNC B1 ;  /* 0x0000000000017941 */ /* 0x000fea0003800000 */
.L_x_470:
[----:B------:R-:W-:Y:S01]  /*11a00*/  @!P6 IMAD R113, R113, R17, R2 ;  /* 0x000000117171e224 */ /* 0x000fe200078e0202 */
[----:B------:R-:W-:Y:S04]  /*11a10*/  BSSY B1, `(.L_x_472) ;  /* 0x0000006000017945 */ /* 0x000fe80003800000 */
[----:B------:R0:W-:Y:S01]  /*11a20*/  @!P6 STG.E.U8 desc[UR36][R6.64+0xb1], R113 ;  /* 0x0000b1710600e986 */ /* 0x0001e2000c101124 */
[----:B------:R-:W-:Y:S05]  /*11a30*/  @P1 BRA `(.L_x_473) ;  /* 0x00000000000c1947 */ /* 0x000fea0003800000 */
[----:B------:R-:W0:Y:S02]  /*11a40*/  LDG.E.U8 R16, desc[UR36][R156.64+0xb0] ;  /* 0x0000b0249c107981 */ /* 0x000e24000c1e1100 */
[----:B0-----:R-:W-:-:S05]  /*11a50*/  PRMT R3, R16, 0x8880, RZ ;  /* 0x0000888010037816 */ /* 0x001fca00000000ff */
[----:B------:R-:W-:-:S07]  /*11a60*/  IMAD R2, R3, R18, RZ ;  /* 0x0000001203027224 */ /* 0x000fce00078e02ff */
.L_x_473:
[----:B------:R-:W-:Y:S05]  /*11a70*/  BSYNC B1 ;  /* 0x0000000000017941 */ /* 0x000fea0003800000 */
.L_x_472:
        /* <DEDUP_REMOVED lines=12> */
.L_x_475:
[----:B------:R-:W-:Y:S05]  /*11b40*/  BSYNC B1 ;  /* 0x0000000000017941 */ /* 0x000fea0003800000 */
.L_x_474:
[----:B------:R-:W-:Y:S01]  /*11b50*/  @!P4 IMAD R115, R115, R17, R2 ;  /* 0x000000117373c224 */ /* 0x000fe200078e0202 */
[----:B------:R-:W-:Y:S04]  /*11b60*/  BSSY B1, `(.L_x_476) ;  /* 0x0000006000017945 */ /* 0x000fe80003800000 */
[----:B------:R0:W-:Y:S01]  /*11b70*/  @!P4 STG.E.U8 desc[UR36][R8.64+0xb1], R115 ;  /* 0x0000b1730800c986 */ /* 0x0001e2000c101124 */
[----:B------:R-:W-:Y:S05]  /*11b80*/  @P3 BRA `(.L_x_477) ;  /* 0x00000000000c3947 */ /* 0x000fea0003800000 */
[----:B------:R-:W0:Y:S02]  /*11b90*/  LDG.E.U8 R16, desc[UR36][R14.64+0xb8] ;  /* 0x0000b8240e107981 */ /* 0x000e24000c1e1100 */
[----:B0-----:R-:W-:-:S05]  /*11ba0*/  PRMT R3, R16, 0x8880, RZ ;  /* 0x0000888010037816 */ /* 0x001fca00000000ff */
[----:B------:R-:W-:-:S07]  /*11bb0*/  IMAD R2, R3, R18, RZ ;  /* 0x0000001203027224 */ /* 0x000fce00078e02ff */
.L_x_477:
[----:B------:R-:W-:Y:S05]  /*11bc0*/  BSYNC B1 ;  /* 0x0000000000017941 */ /* 0x000fea0003800000 */
.L_x_476:
[----:B0-----:R-:W-:Y:S01]  /*11bd0*/  @!P3 IMAD R3, R116, R17, R2 ;  /* 0x000000117403b224 */ /* 0x001fe200078e0202 */
[----:B------:R-:W-:Y:S04]  /*11be0*/  BSSY B1, `(.L_x_478) ;  /* 0x0000006000017945 */ /* 0x000fe80003800000 */
[----:B------:R0:W-:Y:S01]  /*11bf0*/  @!P3 STG.E.U8 desc[UR36][R6.64+0xb8], R3 ;  /* 0x0000b8030600b986 */ /* 0x0001e2000c101124 */
[----:B------:R-:W-:Y:S05]  /*11c00*/  @P5 BRA `(.L_x_479) ;  /* 0x00000000000c5947 */ /* 0x000fea0003800000 */
[----:B------:R-:W0:Y:S02]  /*11c10*/  LDG.E.U8 R16, desc[UR36][R14.64+0xb9] ;  /* 0x0000b9240e107981 */ /* 0x000e24000c1e1100 */
[----:B0-----:R-:W-:-:S05]  /*11c20*/  PRMT R3, R16, 0x8880, RZ ;  /* 0x0000888010037816 */ /* 0x001fca00000000ff */
[----:B------:R-:W-:-:S07]  /*11c30*/  IMAD R2, R3, R18, RZ ;  /* 0x0000001203027224 */ /* 0x000fce00078e02ff */
.L_x_479:
[----:B------:R-:W-:Y:S05]  /*11c40*/  BSYNC B1 ;  /* 0x0000000000017941 */ /* 0x000fea0003800000 */
.L_x_478:
[----:B------:R-:W-:Y:S01]  /*11c50*/  @!P5 IMAD R117, R117, R17, R2 ;  /* 0x000000117575d224 */ /* 0x000fe200078e0202 */
[----:B------:R-:W-:Y:S04]  /*11c60*/  BSSY B1, `(.L_x_480) ;  /* 0x0000006000017945 */ /* 0x000fe80003800000 */
[----:B------:R0:W-:Y:S01]  /*11c70*/  @!P5 STG.E.U8 desc[UR36][R6.64+0xb9], R117 ;  /* 0x0000b9750600d986 */ /* 0x0001e2000c101124 */
[----:B------:R-:W-:Y:S05]  /*11c80*/  @P6 BRA `(.L_x_481) ;  /* 0x00000000000c6947 */ /* 0x000fea0003800000 */
[----:B------:R-:W0:Y:S02]  /*11c90*/  LDG.E.U8 R16, desc[UR36][R156.64+0xb8] ;  /* 0x0000b8249c107981 */ /* 0x000e24000c1e1100 */
[----:B0-----:R-:W-:-:S05]  /*11ca0*/  PRMT R3, R16, 0x8880, RZ ;  /* 0x0000888010037816 */ /* 0x001fca00000000ff */
[----:B------:R-:W-:-:S07]  /*11cb0*/  IMAD R2, R3, R18, RZ ;  /* 0x0000001203027224 */ /* 0x000fce00078e02ff */
.L_x_481:
[----:B------:R-:W-:Y:S05]  /*11cc0*/  BSYNC B1 ;  /* 0x0000000000017941 */ /* 0x000fea0003800000 */
.L_x_480:
[----:B0-----:R-:W-:Y:S01]  /*11cd0*/  @!P6 IMAD R3, R118, R17, R2 ;  /* 0x000000117603e224 */ /* 0x001fe200078e0202 */
[----:B------:R-:W-:Y:S04]  /*11ce0*/  BSSY B1, `(.L_x_482) ;  /* 0x0000006000017945 */ /* 0x000fe80003800000 */
[----:B------:R0:W-:Y:S01]  /*11cf0*/  @!P6 STG.E.U8 desc[UR36][R8.64+0xb8], R3 ;  /* 0x0000b8030800e986 */ /* 0x0001e2000c101124 */
[----:B------:R-:W-:Y:S05]  /*11d00*/  @P1 BRA `(.L_x_483) ;  /* 0x00000000000c1947 */ /* 0x000fea0003800000 */
[----:B------:R-:W0:Y:S02]  /*11d10*/  LDG.E.U8 R16, desc[UR36][R156.64+0xb9] ;  /* 0x0000b9249c107981 */ /* 0x000e24000c1e1100 */
[----:B0-----:R-:W-:-:S05]  /*11d20*/  PRMT R3, R16, 0x8880, RZ ;  /* 0x0000888010037816 */ /* 0x001fca00000000ff */
[----:B------:R-:W-:-:S07]  /*11d30*/  IMAD R2, R3, R18, RZ ;  /* 0x0000001203027224 */ /* 0x000fce00078e02ff */
.L_x_483:
[----:B------:R-:W-:Y:S05]  /*11d40*/  BSYNC B1 ;  /* 0x0000000000017941 */ /* 0x000fea0003800000 */
.L_x_482:
        /* <DEDUP_REMOVED lines=12> */
.L_x_485:
[----:B------:R-:W-:Y:S05]  /*11e10*/  BSYNC B1 ;  /* 0x0000000000017941 */ /* 0x000fea0003800000 */
.L_x_484:
[----:B0-----:R-:W-:Y:S01]  /*11e20*/  @!P4 IMAD R3, R120, R17, R2 ;  /* 0x000000117803c224 */ /* 0x001fe200078e0202 */
[----:B------:R-:W-:Y:S04]  /*11e30*/  BSSY B1, `(.L_x_486) ;  /* 0x0000006000017945 */ /* 0x000fe80003800000 */
[----:B------:R0:W-:Y:S01]  /*11e40*/  @!P4 STG.E.U8 desc[UR36][R6.64+0xc0], R3 ;  /* 0x0000c0030600c986 */ /* 0x0001e2000c101124 */
[----:B------:R-:W-:Y:S05]  /*11e50*/  @P3 BRA `(.L_x_487) ;  /* 0x00000000000c3947 */ /* 0x000fea0003800000 */
[----:B------:R-:W0:Y:S02]  /*11e60*/  LDG.E.U8 R16, desc[UR36][R14.64+0xc1] ;  /* 0x0000c1240e107981 */ /* 0x000e24000c1e1100 */
[----:B0-----:R-:W-:-:S05]  /*11e70*/  PRMT R3, R16, 0x8880, RZ ;  /* 0x0000888010037816 */ /* 0x001fca00000000ff */
[----:B------:R-:W-:-:S07]  /*11e80*/  IMAD R2, R3, R18, RZ ;  /* 0x0000001203027224 */ /* 0x000fce00078e02ff */
.L_x_487:
[----:B------:R-:W-:Y:S05]  /*11e90*/  BSYNC B1 ;  /* 0x0000000000017941 */ /* 0x000fea0003800000 */
.L_x_486:
[----:B------:R-:W-:Y:S01]  /*11ea0*/  @!P3 IMAD R121, R121, R17, R2 ;  /* 0x000000117979b224 */ /* 0x000fe200078e0202 */
[----:B------:R-:W-:Y:S04]  /*11eb0*/  BSSY B1, `(.L_x_488) ;  /* 0x0000006000017945 */ /* 0x000fe80003800000 */
[----:B------:R0:W-:Y:S01]  /*11ec0*/  @!P3 STG.E.U8 desc[UR36][R6.64+0xc1], R121 ;  /* 0x0000c1790600b986 */ /* 0x0001e2000c101124 */
[----:B------:R-:W-:Y:S05]  /*11ed0*/  @P5 BRA `(.L_x_489) ;  /* 0x00000000000c5947 */ /* 0x000fea0003800000 */
[----:B------:R-:W0:Y:S02]  /*11ee0*/  LDG.E.U8 R16, desc[UR36][R156.64+0xc0] ;  /* 0x0000c0249c107981 */ /* 0x000e24000c1e1100 */
[----:B0-----:R-:W-:-:S05]  /*11ef0*/  PRMT R3, R16, 0x8880, RZ ;  /* 0x0000888010037816 */ /* 0x001fca00000000ff */
[----:B------:R-:W-:-:S07]  /*11f00*/  IMAD R2, R3, R18, RZ ;  /* 0x0000001203027224 */ /* 0x000fce00078e02ff */
.L_x_489:
[----:B------:R-:W-:Y:S05]  /*11f10*/  BSYNC B1 ;  /* 0x0000000000017941 */ /* 0x000fea0003800000 */
.L_x_488:
[----:B0-----:R-:W-:Y:S01]  /*11f20*/  @!P5 IMAD R3, R122, R17, R2 ;  /* 0x000000117a03d224 */ /* 0x001fe200078e0202 */
[----:B------:R-:W-:Y:S04]  /*11f30*/  BSSY B1, `(.L_x_490) ;  /* 0x0000006000017945 */ /* 0x000fe80003800000 */
[----:B------:R0:W-:Y:S01]  /*11f40*/  @!P5 STG.E.U8 desc[UR36][R8.64+0xc0], R3 ;  /* 0x0000c0030800d986 */ /* 0x0001e2000c101124 */
[----:B------:R-:W-:Y:S05]  /*11f50*/  @P6 BRA `(.L_x_491) ;  /* 0x00000000000c6947 */ /* 0x000fea0003800000 */
[----:B------:R-:W0:Y:S02]  /*11f60*/  LDG.E.U8 R16, desc[UR36][R156.64+0xc1] ;  /* 0x0000c1249c107981 */ /* 0x000e24000c1e1100 */
[----:B0-----:R-:W-:-:S05]  /*11f70*/  PRMT R3, R16, 0x8880, RZ ;  /* 0x0000888010037816 */ /* 0x001fca00000000ff */
[----:B------:R-:W-:-:S07]  /*11f80*/  IMAD R2, R3, R18, RZ ;  /* 0x0000001203027224 */ /* 0x000fce00078e02ff */
.L_x_491:
[----:B------:R-:W-:Y:S05]  /*11f90*/  BSYNC B1 ;  /* 0x0000000000017941 */ /* 0x000fea0003800000 */
.L_x_490:
[----:B------:R-:W-:Y:S01]  /*11fa0*/  @!P6 IMAD R123, R123, R17, R2 ;  /* 0x000000117b7be224 */ /* 0x000fe200078e0202 */
[----:B------:R-:W-:Y:S04]  /*11fb0*/  BSSY B1, `(.L_x_492) ;  /* 0x0000006000017945 */ /* 0x000fe80003800000 */
[----:B------:R0:W-:Y:S01]  /*11fc0*/  @!P6 STG.E.U8 desc[UR36][R8.64+0xc1], R123 ;  /* 0x0000c17b0800e986 */ /* 0x0001e2000c101124 */
[----:B------:R-:W-:Y:S05]  /*11fd0*/  @P1 BRA `(.L_x_493) ;  /* 0x00000000000c1947 */ /* 0x000fea0003800000 */
[----:B------:R-:W0:Y:S02]  /*11fe0*/  LDG.E.U8 R16, desc[UR36][R14.64+0xc8] ;  /* 0x0000c8240e107981 */ /* 0x000e24000c1e1100 */
[----:B0-----:R-:W-:-:S05]  /*11ff0*/  PRMT R3, R16, 0x8880, RZ ;  /* 0x0000888010037816 */ /* 0x001fca00000000ff */
[----:B------:R-:W-:-:S07]  /*12000*/  IMAD R2, R3, R18, RZ ;  /* 0x0000001203027224 */ /* 0x000fce00078e02ff */
.L_x_493:
[----:B------:R-:W-:Y:S05]  /*12010*/  BSYNC B1 ;  /* 0x0000000000017941 */ /* 0x000fea0003800000 */
.L_x_492:
        /* <DEDUP_REMOVED lines=12> */
.L_x_495:
[----:B------:R-:W-:Y:S05]  /*120e0*/  BSYNC B1 ;  /* 0x0000000000017941 */ /* 0x000fea0003800000 */
.L_x_494:
[----:B------:R-:W-:Y:S01]  /*120f0*/  @!P4 IMAD R125, R125, R17, R2 ;  /* 0x000000117d7dc224 */ /* 0x000fe200078e0202 */
[----:B------:R-:W-:Y:S04]  /*12100*/  BSSY B1, `(.L_x_496) ;  /* 0x0000006000017945 */ /* 0x000fe80003800000 */
[----:B------:R0:W-:Y:S01]  /*12110*/  @!P4 STG.E.U8 desc[UR36][R6.64+0xc9], R125 ;  /* 0x0000c97d0600c986 */ /* 0x0001e2000c101124 */
[----:B------:R-:W-:Y:S05]  /*12120*/  @P3 BRA `(.L_x_497) ;  /* 0x00000000000c3947 */ /* 0x000fea0003800000 */
[----:B------:R-:W0:Y:S02]  /*12130*/  LDG.E.U8 R16, desc[UR36][R156.64+0xc8] ;  /* 0x0000c8249c107981 */ /* 0x000e24000c1e1100 */
[----:B0-----:R-:W-:-:S05]  /*12140*/  PRMT R3, R16, 0x8880, RZ ;  /* 0x0000888010037816 */ /* 0x001fca00000000ff */
[----:B------:R-:W-:-:S07]  /*12150*/  IMAD R2, R3, R18, RZ ;  /* 0x0000001203027224 */ /* 0x000fce00078e02ff */
.L_x_497:
[----:B------:R-:W-:Y:S05]  /*12160*/  BSYNC B1 ;  /* 0x0000000000017941 */ /* 0x000fea0003800000 */
.L_x_496:
[----:B0-----:R-:W-:Y:S01]  /*12170*/  @!P3 IMAD R3, R126, R17, R2 ;  /* 0x000000117e03b224 */ /* 0x001fe200078e0202 */
[----:B------:R-:W-:Y:S04]  /*12180*/  BSSY B1, `(.L_x_498) ;  /* 0x0000006000017945 */ /* 0x000fe80003800000 */
[----:B------:R0:W-:Y:S01]  /*12190*/  @!P3 STG.E.U8 desc[UR36][R8.64+0xc8], R3 ;  /* 0x0000c8030800b986 */ /* 0x0001e2000c101124 */
[----:B------:R-:W-:Y:S05]  /*121a0*/  @P5 BRA `(.L_x_499) ;  /* 0x00000000000c5947 */ /* 0x000fea0003800000 */
[----:B------:R-:W0:Y:S02]  /*121b0*/  LDG.E.U8 R16, desc[UR36][R156.64+0xc9] ;  /* 0x0000c9249c107981 */ /* 0x000e24000c1e1100 */
[----:B0-----:R-:W-:-:S05]  /*121c0*/  PRMT R3, R16, 0x8880, RZ ;  /* 0x0000888010037816 */ /* 0x001fca00000000ff */
[----:B------:R-:W-:-:S07]  /*121d0*/  IMAD R2, R3, R18, RZ ;  /* 0x0000001203027224 */ /* 0x000fce00078e02ff */
.L_x_499:
[----:B------:R-:W-:Y:S05]  /*121e0*/  BSYNC B1 ;  /* 0x0000000000017941 */ /* 0x000fea0003800000 */
.L_x_498:
[----:B------:R-:W-:Y:S01]  /*121f0*/  @!P5 IMAD R127, R127, R17, R2 ;  /* 0x000000117f7fd224 */ /* 0x000fe200078e0202 */
[----:B------:R-:W-:Y:S04]  /*12200*/  BSSY B1, `(.L_x_500) ;  /* 0x0000006000017945 */ /* 0x000fe80003800000 */
[----:B------:R0:W-:Y:S01]  /*12210*/  @!P5 STG.E.U8 desc[UR36][R8.64+0xc9], R127 ;  /* 0x0000c97f0800d986 */ /* 0x0001e2000c101124 */
[----:B------:R-:W-:Y:S05]  /*12220*/  @P6 BRA `(.L_x_501) ;  /* 0x00000000000c6947 */ /* 0x000fea0003800000 */
[----:B------:R-:W0:Y:S02]  /*12230*/  LDG.E.U8 R16, desc[UR36][R14.64+0xd0] ;  /* 0x0000d0240e107981 */ /* 0x000e24000c1e1100 */
[----:B0-----:R-:W-:-:S05]  /*12240*/  PRMT R3, R16, 0x8880, RZ ;  /* 0x0000888010037816 */ /* 0x001fca00000000ff */
[----:B------:R-:W-:-:S07]  /*12250*/  IMAD R2, R3, R18, RZ ;  /* 0x0000001203027224 */ /* 0x000fce00078e02ff */
.L_x_501:
[----:B------:R-:W-:Y:S05]  /*12260*/  BSYNC B1 ;  /* 0x0000000000017941 */ /* 0x000fea0003800000 */
.L_x_500:
[----:B0-----:R-:W-:Y:S01]  /*12270*/  @!P6 IMAD R3, R128, R17, R2 ;  /* 0x000000118003e224 */ /* 0x001fe200078e0202 */
[----:B------:R-:W-:Y:S04]  /*12280*/  BSSY B1, `(.L_x_502) ;  /* 0x0000006000017945 */ /* 0x000fe80003800000 */
[----:B------:R0:W-:Y:S01]  /*12290*/  @!P6 STG.E.U8 desc[UR36][R6.64+0xd0], R3 ;  /* 0x0000d0030600e986 */ /* 0x0001e2000c101124 */
[----:B------:R-:W-:Y:S05]  /*122a0*/  @P1 BRA `(.L_x_503) ;  /* 0x00000000000c1947 */ /* 0x000fea0003800000 */
[----:B------:R-:W0:Y:S02]  /*122b0*/  LDG.E.U8 R16, desc[UR36][R14.64+0xd1] ;  /* 0x0000d1240e107981 */ /* 0x000e24000c1e1100 */
[----:B0-----:R-:W-:-:S05]  /*122c0*/  PRMT R3, R16, 0x8880, RZ ;  /* 0x0000888010037816 */ /* 0x001fca00000000ff */
[----:B------:R-:W-:-:S07]  /*122d0*/  IMAD R2, R3, R18, RZ ;  /* 0x0000001203027224 */ /* 0x000fce00078e02ff */
.L_x_503:
[----:B------:R-:W-:Y:S05]  /*122e0*/  BSYNC B1 ;  /* 0x0000000000017941 */ /* 0x000fea0003800000 */
.L_x_502:
        /* <DEDUP_REMOVED lines=12> */
.L_x_505:
[----:B------:R-:W-:Y:S05]  /*123b0*/  BSYNC B1 ;  /* 0x0000000000017941 */ /* 0x000fea0003800000 */
.L_x_504:
[----:B0-----:R-:W-:Y:S01]  /*123c0*/  @!P4 IMAD R3, R130, R17, R2 ;  /* 0x000000118203c224 */ /* 0x001fe200078e0202 */
[----:B------:R-:W-:Y:S04]  /*123d0*/  BSSY B1, `(.L_x_506) ;  /* 0x0000006000017945 */ /* 0x000fe80003800000 */
[----:B------:R0:W-:Y:S01]  /*123e0*/  @!P4 STG.E.U8 desc[UR36][R8.64+0xd0], R3 ;  /* 0x0000d0030800c986 */ /* 0x0001e2000c101124 */
[----:B------:R-:W-:Y:S05]  /*123f0*/  @P3 BRA `(.L_x_507) ;  /* 0x00000000000c3947 */ /* 0x000fea0003800000 */
[----:B------:R-:W0:Y:S02]  /*12400*/  LDG.E.U8 R16, desc[UR36][R156.64+0xd1] ;  /* 0x0000d1249c107981 */ /* 0x000e24000c1e1100 */
[----:B0-----:R-:W-:-:S05]  /*12410*/  PRMT R3, R16, 0x8880, RZ ;  /* 0x0000888010037816 */ /* 0x001fca00000000ff */
[----:B------:R-:W-:-:S07]  /*12420*/  IMAD R2, R3, R18, RZ ;  /* 0x0000001203027224 */ /* 0x000fce00078e02ff */
.L_x_507:
[----:B------:R-:W-:Y:S05]  /*12430*/  BSYNC B1 ;  /* 0x0000000000017941 */ /* 0x000fea0003800000 */
.L_x_506:
[----:B------:R-:W-:Y:S01]  /*12440*/  @!P3 IMAD R131, R131, R17, R2 ;  /* 0x000000118383b224 */ /* 0x000fe200078e0202 */
[----:B------:R-:W-:Y:S04]  /*12450*/  BSSY B1, `(.L_x_508) ;  /* 0x0000006000017945 */ /* 0x000fe80003800000 */
[----:B------:R0:W-:Y:S01]  /*12460*/  @!P3 STG.E.U8 desc[UR36][R8.64+0xd1], R131 ;  /* 0x0000d1830800b986 */ /* 0x0001e2000c101124 */
[----:B------:R-:W-:Y:S05]  /*12470*/  @P5 BRA `(.L_x_509) ;  /* 0x00000000000c5947 */ /* 0x000fea0003800000 */
[----:B------:R-:W0:Y:S02]  /*12480*/  LDG.E.U8 R16, desc[UR36][R14.64+0xd8] ;  /* 0x0000d8240e107981 */ /* 0x000e24000c1e1100 */
[----:B0-----:R-:W-:-:S05]  /*12490*/  PRMT R3, R16, 0x8880, RZ ;  /* 0x0000888010037816 */ /* 0x001fca00000000ff */
[----:B------:R-:W-:-:S07]  /*124a0*/  IMAD R2, R3, R18, RZ ;  /* 0x0000001203027224 */ /* 0x000fce00078e02ff */
.L_x_509:
[----:B------:R-:W-:Y:S05]  /*124b0*/  BSYNC B1 ;  /* 0x0000000000017941 */ /* 0x000fea0003800000 */
.L_x_508:
[----:B0-----:R-:W-:Y:S01]  /*124c0*/  @!P5 IMAD R3, R132, R17, R2 ;  /* 0x000000118403d224 */ /* 0x001fe200078e0202 */
[----:B------:R-:W-:Y:S04]  /*124d0*/  BSSY B1, `(.L_x_510) ;  /* 0x0000006000017945 */ /* 0x000fe80003800000 */
[----:B------:R0:W-:Y:S01]  /*124e0*/  @!P5 STG.E.U8 desc[UR36][R6.64+0xd8], R3 ;  /* 0x0000d8030600d986 */ /* 0x0001e2000c101124 */
[----:B------:R-:W-:Y:S05]  /*124f0*/  @P6 BRA `(.L_x_511) ;  /* 0x00000000000c6947 */ /* 0x000fea0003800000 */
[----:B------:R-:W0:Y:S02]  /*12500*/  LDG.E.U8 R16, desc[UR36][R14.64+0xd9] ;  /* 0x0000d9240e107981 */ /* 0x000e24000c1e1100 */
[----:B0-----:R-:W-:-:S05]  /*12510*/  PRMT R3, R16, 0x8880, RZ ;  /* 0x0000888010037816 */ /* 0x001fca00000000ff */
[----:B------:R-:W-:-:S07]  /*12520*/  IMAD R2, R3, R18, RZ ;  /* 0x0000001203027224 */ /* 0x000fce00078e02ff */
.L_x_511:
[----:B------:R-:W-:Y:S05]  /*12530*/  BSYNC B1 ;  /* 0x0000000000017941 */ /* 0x000fea0003800000 */
.L_x_510:
[----:B------:R-:W-:Y:S01]  /*12540*/  @!P6 IMAD R133, R133, R17, R2 ;  /* 0x000000118585e224 */ /* 0x000fe200078e0202 */
[----:B------:R-:W-:Y:S04]  /*12550*/  BSSY B1, `(.L_x_512) ;  /* 0x0000006000017945 */ /* 0x000fe80003800000 */
[----:B------:R0:W-:Y:S01]  /*12560*/  @!P6 STG.E.U8 desc[UR36][R6.64+0xd9], R133 ;  /* 0x0000d9850600e986 */ /* 0x0001e2000c101124 */
[----:B------:R-:W-:Y:S05]  /*12570*/  @P1 BRA `(.L_x_513) ;  /* 0x00000000000c1947 */ /* 0x000fea0003800000 */
[----:B------:R-:W0:Y:S02]  /*12580*/  LDG.E.U8 R16, desc[UR36][R156.64+0xd8] ;  /* 0x0000d8249c107981 */ /* 0x000e24000c1e1100 */
[----:B0-----:R-:W-:-:S05]  /*12590*/  PRMT R3, R16, 0x8880, RZ ;  /* 0x0000888010037816 */ /* 0x001fca00000000ff */
[----:B------:R-:W-:-:S07]  /*125a0*/  IMAD R2, R3, R18, RZ ;  /* 0x0000001203027224 */ /* 0x000fce00078e02ff */
.L_x_513:
[----:B------:R-:W-:Y:S05]  /*125b0*/  BSYNC B1 ;  /* 0x0000000000017941 */ /* 0x000fea0003800000 */
.L_x_512:
        /* <DEDUP_REMOVED lines=12> */
.L_x_515:
[----:B------:R-:W-:Y:S05]  /*12680*/  BSYNC B1 ;  /* 0x0000000000017941 */ /* 0x000fea0003800000 */
.L_x_514:
[----:B------:R-:W-:Y:S01]  /*12690*/  @!P4 IMAD R135, R135, R17, R2 ;  /* 0x000000118787c224 */ /* 0x000fe200078e0202 */
[----:B------:R-:W-:Y:S04]  /*126a0*/  BSSY B1, `(.L_x_516) ;  /* 0x0000006000017945 */ /* 0x000fe80003800000 */
[----:B------:R0:W-:Y:S01]  /*126b0*/  @!P4 STG.E.U8 desc[UR36][R8.64+0xd9], R135 ;  /* 0x0000d9870800c986 */ /* 0x0001e2000c101124 */
[----:B------:R-:W-:Y:S05]  /*126c0*/  @P3 BRA `(.L_x_517) ;  /* 0x00000000000c3947 */ /* 0x000fea0003800000 */
[----:B------:R-:W0:Y:S02]  /*126d0*/  LDG.E.U8 R16, desc[UR36][R14.64+0xe0] ;  /* 0x0000e0240e107981 */ /* 0x000e24000c1e1100 */
[----:B0-----:R-:W-:-:S05]  /*126e0*/  PRMT R3, R16, 0x8880, RZ ;  /* 0x0000888010037816 */ /* 0x001fca00000000ff */
[----:B------:R-:W-:-:S07]  /*126f0*/  IMAD R2, R3, R18, RZ ;  /* 0x0000001203027224 */ /* 0x000fce00078e02ff */
.L_x_517:
[----:B------:R-:W-:Y:S05]  /*12700*/  BSYNC B1 ;  /* 0x0000000000017941 */ /* 0x000fea0003800000 */
.L_x_516:
[----:B0-----:R-:W-:Y:S01]  /*12710*/  @!P3 IMAD R3, R136, R17, R2 ;  /* 0x000000118803b224 */ /* 0x001fe200078e0202 */
[----:B------:R-:W-:Y:S04]  /*12720*/  BSSY B1, `(.L_x_518) ;  /* 0x0000006000017945 */ /* 0x000fe80003800000 */
[----:B------:R0:W-:Y:S01]  /*12730*/  @!P3 STG.E.U8 desc[UR36][R6.64+0xe0], R3 ;  /* 0x0000e0030600b986 */ /* 0x0001e2000c101124 */
[----:B------:R-:W-:Y:S05]  /*12740*/  @P5 BRA `(.L_x_519) ;  /* 0x00000000000c5947 */ /* 0x000fea0003800000 */
[----:B------:R-:W0:Y:S02]  /*12750*/  LDG.E.U8 R16, desc[UR36][R14.64+0xe1] ;  /* 0x0000e1240e107981 */ /* 0x000e24000c1e1100 */
[----:B0-----:R-:W-:-:S05]  /*12760*/  PRMT R3, R16, 0x8880, RZ ;  /* 0x0000888010037816 */ /* 0x001fca00000000ff */
[----:B------:R-:W-:-:S07]  /*12770*/  IMAD R2, R3, R18, RZ ;  /* 0x0000001203027224 */ /* 0x000fce00078e02ff */
.L_x_519:
[----:B------:R-:W-:Y:S05]  /*12780*/  BSYNC B1 ;  /* 0x0000000000017941 */ /* 0x000fea0003800000 */
.L_x_518:
[----:B------:R-:W-:Y:S01]  /*12790*/  @!P5 IMAD R137, R137, R17, R2 ;  /* 0x000000118989d224 */ /* 0x000fe200078e0202 */
[----:B------:R-:W-:Y:S04]  /*127a0*/  BSSY B1, `(.L_x_520) ;  /* 0x0000006000017945 */ /* 0x000fe80003800000 */
[----:B------:R0:W-:Y:S01]  /*127b0*/  @!P5 STG.E.U8 desc[UR36][R6.64+0xe1], R137 ;  /* 0x0000e1890600d986 */ /* 0x0001e2000c101124 */
[----:B------:R-:W-:Y:S05]  /*127c0*/  @P6 BRA `(.L_x_521) ;  /* 0x00000000000c6947 */ /* 0x000fea0003800000 */
[----:B------:R-:W0:Y:S02]  /*127d0*/  LDG.E.U8 R16, desc[UR36][R156.64+0xe0] ;  /* 0x0000e0249c107981 */ /* 0x000e24000c1e1100 */
[----:B0-----:R-:W-:-:S05]  /*127e0*/  PRMT R3, R16, 0x8880, RZ ;  /* 0x0000888010037816 */ /* 0x001fca00000000ff */
[----:B------:R-:W-:-:S07]  /*127f0*/  IMAD R2, R3, R18, RZ ;  /* 0x0000001203027224 */ /* 0x000fce00078e02ff */
.L_x_521:
[----:B------:R-:W-:Y:S05]  /*12800*/  BSYNC B1 ;  /* 0x0000000000017941 */ /* 0x000fea0003800000 */
.L_x_520:
[----:B0-----:R-:W-:Y:S01]  /*12810*/  @!P6 IMAD R3, R138, R17, R2 ;  /* 0x000000118a03e224 */ /* 0x001fe200078e0202 */
[----:B------:R-:W-:Y:S04]  /*12820*/  BSSY B1, `(.L_x_522) ;  /* 0x0000006000017945 */ /* 0x000fe80003800000 */
[----:B------:R0:W-:Y:S01]  /*12830*/  @!P6 STG.E.U8 desc[UR36][R8.64+0xe0], R3 ;  /* 0x0000e0030800e986 */ /* 0x0001e2000c101124 */
[----:B------:R-:W-:Y:S05]  /*12840*/  @P1 BRA `(.L_x_523) ;  /* 0x00000000000c1947 */ /* 0x000fea0003800000 */
[----:B------:R-:W0:Y:S02]  /*12850*/  LDG.E.U8 R16, desc[UR36][R156.64+0xe1] ;  /* 0x0000e1249c107981 */ /* 0x000e24000c1e1100 */
[----:B0-----:R-:W-:-:S05]  /*12860*/  PRMT R3, R16, 0x8880, RZ ;  /* 0x0000888010037816 */ /* 0x001fca00000000ff */
[----:B------:R-:W-:-:S07]  /*12870*/  IMAD R2, R3, R18, RZ ;  /* 0x0000001203027224 */ /* 0x000fce00078e02ff */
.L_x_523:
[----:B------:R-:W-:Y:S05]  /*12880*/  BSYNC B1 ;  /* 0x0000000000017941 */ /* 0x000fea0003800000 */
.L_x_522:
        /* <DEDUP_REMOVED lines=12> */
.L_x_525:
[----:B------:R-:W-:Y:S05]  /*12950*/  BSYNC B1 ;  /* 0x0000000000017941 */ /* 0x000fea0003800000 */
.L_x_524:
[----:B0-----:R-:W-:Y:S01]  /*12960*/  @!P5 IMAD R3, R140, R17, R2 ;  /* 0x000000118c03d224 */ /* 0x001fe200078e0202 */
[----:B------:R-:W-:Y:S04]  /*12970*/  BSSY B1, `(.L_x_526) ;  /* 0x0000006000017945 */ /* 0x000fe80003800000 */
[----:B------:R0:W-:Y:S01]  /*12980*/  @!P5 STG.E.U8 desc[UR36][R6.64+0xe8], R3 ;  /* 0x0000e8030600d986 */ /* 0x0001e2000c101124 */
[----:B------:R-:W-:Y:S05]  /*12990*/  @P3 BRA `(.L_x_527) ;  /* 0x00000000000c3947 */ /* 0x000fea0003800000 */
[----:B------:R-:W0:Y:S02]  /*129a0*/  LDG.E.U8 R16, desc[UR36][R14.64+0xe9] ;  /* 0x0000e9240e107981 */ /* 0x000e24000c1e1100 */
[----:B0-----:R-:W-:-:S05]  /*129b0*/  PRMT R3, R16, 0x8880, RZ ;  /* 0x0000888010037816 */ /* 0x001fca00000000ff */
[----:B------:R-:W-:-:S07]  /*129c0*/  IMAD R2, R3, R18, RZ ;  /* 0x0000001203027224 */ /* 0x000fce00078e02ff */
.L_x_527:
[----:B------:R-:W-:Y:S05]  /*129d0*/  BSYNC B1 ;  /* 0x0000000000017941 */ /* 0x000fea0003800000 */
.L_x_526:
[----:B------:R-:W-:Y:S01]  /*129e0*/  @!P3 IMAD R141, R141, R17, R2 ;  /* 0x000000118d8db224 */ /* 0x000fe200078e0202 */
[----:B------:R-:W-:Y:S04]  /*129f0*/  BSSY B1, `(.L_x_528) ;  /* 0x0000006000017945 */ /* 0x000fe80003800000 */
[----:B------:R0:W-:Y:S01]  /*12a00*/  @!P3 STG.E.U8 desc[UR36][R6.64+0xe9], R141 ;  /* 0x0000e98d0600b986 */ /* 0x0001e2000c101124 */
[----:B------:R-:W-:Y:S05]  /*12a10*/  @P1 BRA `(.L_x_529) ;  /* 0x00000000000c1947 */ /* 0x000fea0003800000 */
[----:B------:R-:W0:Y:S02]  /*12a20*/  LDG.E.U8 R16, desc[UR36][R156.64+0xe8] ;  /* 0x0000e8249c107981 */ /* 0x000e24000c1e1100 */
[----:B0-----:R-:W-:-:S05]  /*12a30*/  PRMT R3, R16, 0x8880, RZ ;  /* 0x0000888010037816 */ /* 0x001fca00000000ff */
[----:B------:R-:W-:-:S07]  /*12a40*/  IMAD R2, R3, R18, RZ ;  /* 0x0000001203027224 */ /* 0x000fce00078e02ff */
.L_x_529:
[----:B------:R-:W-:Y:S05]  /*12a50*/  BSYNC B1 ;  /* 0x0000000000017941 */ /* 0x000fea0003800000 */
.L_x_528:
[----:B0-----:R-:W-:Y:S01]  /*12a60*/  @!P1 IMAD R3, R142, R17, R2 ;  /* 0x000000118e039224 */ /* 0x001fe200078e0202 */
[----:B------:R-:W-:Y:S04]  /*12a70*/  BSSY B1, `(.L_x_530) ;  /* 0x0000006000017945 */ /* 0x000fe80003800000 */
[----:B------:R0:W-:Y:S01]  /*12a80*/  @!P1 STG.E.U8 desc[UR36][R8.64+0xe8], R3 ;  /* 0x0000e80308009986 */ /* 0x0001e2000c101124 */
[----:B------:R-:W-:Y:S05]  /*12a90*/  @P6 BRA `(.L_x_531) ;  /* 0x00000000000c6947 */ /* 0x000fea0003800000 */
[----:B------:R-:W0:Y:S02]  /*12aa0*/  LDG.E.U8 R16, desc[UR36][R156.64+0xe9] ;  /* 0x0000e9249c107981 */ /* 0x000e24000c1e1100 */
[----:B0-----:R-:W-:-:S05]  /*12ab0*/  PRMT R3, R16, 0x8880, RZ ;  /* 0x0000888010037816 */ /* 0x001fca00000000ff */
[----:B------:R-:W-:-:S07]  /*12ac0*/  IMAD R2, R3, R18, RZ ;  /* 0x0000001203027224 */ /* 0x000fce00078e02ff */
.L_x_531:
[----:B------:R-:W-:Y:S05]  /*12ad0*/  BSYNC B1 ;  /* 0x0000000000017941 */ /* 0x000fea0003800000 */
.L_x_530:
[----:B------:R-:W-:Y:S01]  /*12ae0*/  @!P6 IMAD R143, R143, R17, R2 ;  /* 0x000000118f8fe224 */ /* 0x000fe200078e0202 */
[----:B------:R-:W-:Y:S04]  /*12af0*/  BSSY B1, `(.L_x_532) ;  /* 0x0000006000017945 */ /* 0x000fe80003800000 */
[----:B------:R0:W-:Y:S01]  /*12b00*/  @!P6 STG.E.U8 desc[UR36][R8.64+0xe9], R143 ;  /* 0x0000e98f0800e986 */ /* 0x0001e2000c101124 */
[----:B------:R-:W-:Y:S05]  /*12b10*/  @P4 BRA `(.L_x_533) ;  /* 0x00000000000c4947 */ /* 0x000fea0003800000 */
[----:B------:R-:W0:Y:S02]  /*12b20*/  LDG.E.U8 R16, desc[UR36][R14.64+0xf0] ;  /* 0x0000f0240e107981 */ /* 0x000e24000c1e1100 */
[----:B0-----:R-:W-:-:S05]  /*12b30*/  PRMT R3, R16, 0x8880, RZ ;  /* 0x0000888010037816 */ /* 0x001fca00000000ff */
[----:B------:R-:W-:-:S07]  /*12b40*/  IMAD R2, R3, R18, RZ ;  /* 0x0000001203027224 */ /* 0x000fce00078e02ff */
.L_x_533:
[----:B------:R-:W-:Y:S05]  /*12b50*/  BSYNC B1 ;  /* 0x0000000000017941 */ /* 0x000fea0003800000 */
.L_x_532:
[----:B------:R-:W-:Y:S01]  /*12b60*/  ISETP.LT.OR P3, PT, R0, 0xf2, !P2 ;  /* 0x000000f20000780c */ /* 0x000fe20005761670 */
[----:B0-----:R-:W-:Y:S01]  /*12b70*/  @!P4 IMAD R3, R144, R17, R2 ;  /* 0x000000119003c224 */ /* 0x001fe200078e0202 */
[----:B------:R-:W-:Y:S01]  /*12b80*/  BSSY B1, `(.L_x_534) ;  /* 0x000000b000017945 */ /* 0x000fe20003800000 */
[C---:B------:R-:W-:Y:S02]  /*12b90*/  ISETP.LT.OR P1, PT, R0.reuse, 0xf1, !P0 ;  /* 0x000000f10000780c */ /* 0x040fe40004721670 */
[C---:B------:R-:W-:Y:S01]  /*12ba0*/  ISETP.LT.OR P5, PT, R0.reuse, 0xf2, !P0 ;  /* 0x000000f20000780c */ /* 0x040fe200047a1670 */
[----:B------:R0:W-:Y:S01]  /*12bb0*/  @!P4 STG.E.U8 desc[UR36][R6.64+0xf0], R3 ;  /* 0x0000f0030600c986 */ /* 0x0001e2000c101124 */
[C---:B------:R-:W-:Y:S02]  /*12bc0*/  ISETP.LT.OR P4, PT, R0.reuse, 0xf9, !P2 ;  /* 0x000000f90000780c */ /* 0x040fe40005781670 */
[C---:B------:R-:W-:Y:S02]  /*12bd0*/  ISETP.LT.OR P2, PT, R0.reuse, 0xfa, !P2 ;  /* 0x000000fa0000780c */ /* 0x040fe40005741670 */
[----:B------:R-:W-:-:S02]  /*12be0*/  ISETP.LT.OR P6, PT, R0, 0xf9, !P0 ;  /* 0x000000f90000780c */ /* 0x000fc400047c1670 */
[----:B------:R-:W-:Y:S11]  /*12bf0*/  @P3 BRA `(.L_x_535) ;  /* 0x00000000000c3947 */ /* 0x000ff60003800000 */
[----:B------:R-:W0:Y:S02]  /*12c00*/  LDG.E.U8 R16, desc[UR36][R14.64+0xf1] ;  /* 0x0000f1240e107981 */ /* 0x000e24000c1e1100 */
[----:B0-----:R-:W-:-:S05]  /*12c10*/  PRMT R3, R16, 0x8880, RZ ;  /* 0x0000888010037816 */ /* 0x001fca00000000ff */
[----:B------:R-:W-:-:S07]  /*12c20*/  IMAD R2, R3, R18, RZ ;  /* 0x0000001203027224 */ /* 0x000fce00078e02ff */
.L_x_535:
[----:B------:R-:W-:Y:S05]  /*12c30*/  BSYNC B1 ;  /* 0x0000000000017941 */ /* 0x000fea0003800000 */
.L_x_534:
[----:B------:R-:W-:Y:S01]  /*12c40*/  @!P3 IMAD R145, R145, R17, R2 ;  /* 0x000000119191b224 */ /* 0x000fe200078e0202 */
[----:B------:R-:W-:Y:S04]  /*12c50*/  BSSY B1, `(.L_x_536) ;  /* 0x0000006000017945 */ /* 0x000fe80003800000 */
[----:B------:R0:W-:Y:S01]  /*12c60*/  @!P3 STG.E.U8 desc[UR36][R6.64+0xf1], R145 ;  /* 0x0000f1910600b986 */ /* 0x0001e2000c101124 */
[----:B------:R-:W-:Y:S05]  /*12c70*/  @P1 BRA `(.L_x_537) ;  /* 0x00000000000c1947 */ /* 0x000fea0003800000 */
[----:B------:R-:W0:Y:S02]  /*12c80*/  LDG.E.U8 R16, desc[UR36][R156.64+0xf0] ;  /* 0x0000f0249c107981 */ /* 0x000e24000c1e1100 */
[----:B0-----:R-:W-:-:S05]  /*12c90*/  PRMT R3, R16, 0x8880, RZ ;  /* 0x0000888010037816 */ /* 0x001fca00000000ff */
[----:B------:R-:W-:-:S07]  /*12ca0*/  IMAD R2, R3, R18, RZ ;  /* 0x0000001203027224 */ /* 0x000fce00078e02ff */
.L_x_537:
[----:B------:R-:W-:Y:S05]  /*12cb0*/  BSYNC B1 ;  /* 0x0000000000017941 */ /* 0x000fea0003800000 */
.L_x_536:
[----:B0-----:R-:W-:Y:S01]  /*12cc0*/  @!P1 IMAD R3, R146, R17, R2 ;  /* 0x0000001192039224 */ /* 0x001fe200078e0202 */
[----:B------:R-:W-:Y:S04]  /*12cd0*/  BSSY B1, `(.L_x_538) ;  /* 0x0000006000017945 */ /* 0x000fe80003800000 */
[----:B------:R0:W-:Y:S01]  /*12ce0*/  @!P1 STG.E.U8 desc[UR36][R8.64+0xf0], R3 ;  /* 0x0000f00308009986 */ /* 0x0001e2000c101124 */
[----:B------:R-:W-:Y:S05]  /*12cf0*/  @P5 BRA `(.L_x_539) ;  /* 0x00000000000c5947 */ /* 0x000fea0003800000 */
[----:B------:R-:W0:Y:S02]  /*12d00*/  LDG.E.U8 R16, desc[UR36][R156.64+0xf1] ;  /* 0x0000f1249c107981 */ /* 0x000e24000c1e1100 */
[----:B0-----:R-:W-:-:S05]  /*12d10*/  PRMT R3, R16, 0x8880, RZ ;  /* 0x0000888010037816 */ /* 0x001fca00000000ff */
[----:B------:R-:W-:-:S07]  /*12d20*/  IMAD R2, R3, R18, RZ ;  /* 0x0000001203027224 */ /* 0x000fce00078e02ff */
.L_x_539:
[----:B------:R-:W-:Y:S05]  /*12d30*/  BSYNC B1 ;  /* 0x0000000000017941 */ /* 0x000fea0003800000 */
.L_x_538:
[----:B------:R-:W-:Y:S01]  /*12d40*/  @!P5 IMAD R147, R147, R17, R2 ;  /* 0x000000119393d224 */ /* 0x000fe200078e0202 */
[----:B------:R-:W-:Y:S04]  /*12d50*/  BSSY B1, `(.L_x_540) ;  /* 0x0000006000017945 */ /* 0x000fe80003800000 */
[----:B------:R0:W-:Y:S01]  /*12d60*/  @!P5 STG.E.U8 desc[UR36][R8.64+0xf1], R147 ;  /* 0x0000f1930800d986 */ /* 0x0001e2000c101124 */
[----:B------:R-:W-:Y:S05]  /*12d70*/  @P4 BRA `(.L_x_541) ;  /* 0x00000000000c4947 */ /* 0x000fea0003800000 */
[----:B------:R-:W0:Y:S02]  /*12d80*/  LDG.E.U8 R16, desc[UR36][R14.64+0xf8] ;  /* 0x0000f8240e107981 */ /* 0x000e24000c1e1100 */
[----:B0-----:R-:W-:-:S05]  /*12d90*/  PRMT R3, R16, 0x8880, RZ ;  /* 0x0000888010037816 */ /* 0x001fca00000000ff */
[----:B------:R-:W-:-:S07]  /*12da0*/  IMAD R2, R3, R18, RZ ;  /* 0x0000001203027224 */ /* 0x000fce00078e02ff */
.L_x_541:
[----:B------:R-:W-:Y:S05]  /*12db0*/  BSYNC B1 ;  /* 0x0000000000017941 */ /* 0x000fea0003800000 */
.L_x_540:
[----:B0-----:R-:W-:Y:S01]  /*12dc0*/  @!P4 IMAD R3, R148, R17, R2 ;  /* 0x000000119403c224 */ /* 0x001fe200078e0202 */
[----:B------:R-:W-:Y:S04]  /*12dd0*/  BSSY B1, `(.L_x_542) ;  /* 0x0000006000017945 */ /* 0x000fe80003800000 */
[----:B------:R0:W-:Y:S01]  /*12de0*/  @!P4 STG.E.U8 desc[UR36][R6.64+0xf8], R3 ;  /* 0x0000f8030600c986 */ /* 0x0001e2000c101124 */
[----:B------:R-:W-:Y:S05]  /*12df0*/  @P2 BRA `(.L_x_543) ;  /* 0x00000000000c2947 */ /* 0x000fea0003800000 */
[----:B------:R-:W0:Y:S02]  /*12e00*/  LDG.E.U8 R16, desc[UR36][R14.64+0xf9] ;  /* 0x0000f9240e107981 */ /* 0x000e24000c1e1100 */
[----:B0-----:R-:W-:-:S05]  /*12e10*/  PRMT R3, R16, 0x8880, RZ ;  /* 0x0000888010037816 */ /* 0x001fca00000000ff */
[----:B------:R-:W-:-:S07]  /*12e20*/  IMAD R2, R3, R18, RZ ;  /* 0x0000001203027224 */ /* 0x000fce00078e02ff */
.L_x_543:
[----:B------:R-:W-:Y:S05]  /*12e30*/  BSYNC B1 ;  /* 0x0000000000017941 */ /* 0x000fea0003800000 */
.L_x_542:
[----:B------:R-:W-:Y:S01]  /*12e40*/  @!P2 IMAD R149, R149, R17, R2 ;  /* 0x000000119595a224 */ /* 0x000fe200078e0202 */
[----:B------:R-:W-:Y:S04]  /*12e50*/  BSSY B1, `(.L_x_544) ;  /* 0x0000006000017945 */ /* 0x000fe80003800000 */
[----:B------:R0:W-:Y:S01]  /*12e60*/  @!P2 STG.E.U8 desc[UR36][R6.64+0xf9], R149 ;  /* 0x0000f9950600a986 */ /* 0x0001e2000c101124 */
[----:B------:R-:W-:Y:S05]  /*12e70*/  @P6 BRA `(.L_x_545) ;  /* 0x00000000000c6947 */ /* 0x000fea0003800000 */
[----:B------:R-:W0:Y:S02]  /*12e80*/  LDG.E.U8 R16, desc[UR36][R156.64+0xf8] ;  /* 0x0000f8249c107981 */ /* 0x000e24000c1e1100 */
[----:B0-----:R-:W-:-:S05]  /*12e90*/  PRMT R3, R16, 0x8880, RZ ;  /* 0x0000888010037816 */ /* 0x001fca00000000ff */
[----:B------:R-:W-:-:S07]  /*12ea0*/  IMAD R2, R3, R18, RZ ;  /* 0x0000001203027224 */ /* 0x000fce00078e02ff */
.L_x_545:
[----:B------:R-:W-:Y:S05]  /*12eb0*/  BSYNC B1 ;  /* 0x0000000000017941 */ /* 0x000fea0003800000 */
.L_x_544:
[----:B0-----:R-:W-:Y:S01]  /*12ec0*/  @!P6 IMAD R3, R150, R17, R2 ;  /* 0x000000119603e224 */ /* 0x001fe200078e0202 */
[----:B------:R-:W-:Y:S01]  /*12ed0*/  ISETP.LT.OR P0, PT, R0, 0xfa, !P0 ;  /* 0x000000fa0000780c */ /* 0x000fe20004701670 */
[----:B------:R-:W-:Y:S03]  /*12ee0*/  BSSY B1, `(.L_x_546) ;  /* 0x0000006000017945 */ /* 0x000fe60003800000 */
[----:B------:R0:W-:Y:S09]  /*12ef0*/  @!P6 STG.E.U8 desc[UR36][R8.64+0xf8], R3 ;  /* 0x0000f8030800e986 */ /* 0x0001f2000c101124 */
[----:B------:R-:W-:Y:S05]  /*12f00*/  @P0 BRA `(.L_x_547) ;  /* 0x00000000000c0947 */ /* 0x000fea0003800000 */
[----:B------:R-:W0:Y:S02]  /*12f10*/  LDG.E.U8 R16, desc[UR36][R156.64+0xf9] ;  /* 0x0000f9249c107981 */ /* 0x000e24000c1e1100 */
[----:B0-----:R-:W-:-:S05]  /*12f20*/  PRMT R3, R16, 0x8880, RZ ;  /* 0x0000888010037816 */ /* 0x001fca00000000ff */
[----:B------:R-:W-:-:S07]  /*12f30*/  IMAD R2, R3, R18, RZ ;  /* 0x0000001203027224 */ /* 0x000fce00078e02ff */
.L_x_547:
[----:B------:R-:W-:Y:S05]  /*12f40*/  BSYNC B1 ;  /* 0x0000000000017941 */ /* 0x000fea0003800000 */
.L_x_546:
[----:B------:R-:W-:Y:S01]  /*12f50*/  IMAD R151, R151, R17, R2 ;  /* 0x0000001197977224 */ /* 0x000fe200078e0202 */
[----:B------:R-:W-:Y:S06]  /*12f60*/  @P0 BRA `(.L_x_548) ;  /* 0x0000003800180947 */ /* 0x000fec0003800000 */
[----:B------:R0:W-:Y:S01]  /*12f70*/  STG.E.U8 desc[UR36][R8.64+0xf9], R151 ;  /* 0x0000f99708007986 */ /* 0x0001e2000c101124 */
[----:B------:R-:W-:Y:S05]  /*12f80*/  BRA `(.L_x_548) ;  /* 0x0000003800107947 */ /* 0x000fea0003800000 */
.L_x_35:
[----:B------:R-:W2:Y:S04]  /*12f90*/  LDL.LU R2, [R1] ;  /* 0x0000000001027983 */ /* 0x000ea80000300800 */
[----:B------:R-:W3:Y:S04]  /*12fa0*/  LDL.LU R3, [R1+0xc] ;  /* 0x00000c0001037983 */ /* 0x000ee80000300800 */
[----:B------:R-:W4:Y:S04]  /*12fb0*/  LDL.LU R12, [R1+0x14] ;  /* 0x00001400010c7983 */ /* 0x000f280000300800 */
[----:B------:R-:W5:Y:S04]  /*12fc0*/  LDL.LU R13, [R1+0x98] ;  /* 0x00009800010d7983 */ /* 0x000f680000300800 */
        /* <DEDUP_REMOVED lines=61> */
[----:B------:R-:W5:Y:S01]  /*133a0*/  LDL.LU R178, [R1+0x194] ;  /* 0x0001940001b27983 */ /* 0x000f620000300800 */
[----:B------:R-:W-:-:S03]  /*133b0*/  ISETP.GE.AND P0, PT, R154, 0x1, PT ;  /* 0x000000019a00780c */ /* 0x000fc60003f06270 */
[----:B------:R-:W5:Y:S04]  /*133c0*/  LDL.LU R177, [R1+0x198] ;  /* 0x0001980001b17983 */ /* 0x000f680000300800 */
[----:B------:R-:W5:Y:S04]  /*133d0*/  LDL.LU R176, [R1+0x19c] ;  /* 0x00019c0001b07983 */ /* 0x000f680000300800 */
[----:B------:R-:W5:Y:S04]  /*133e0*/  LDL.LU R175, [R1+0x1a0] ;  /* 0x0001a00001af7983 */ /* 0x000f680000300800 */
[----:B------:R-:W5:Y:S01]  /*133f0*/  LDL.LU R174, [R1+0x1a4] ;  /* 0x0001a40001ae7983 */ /* 0x000f620000300800 */
[----:B------:R-:W-:-:S03]  /*13400*/  ISETP.LT.OR P1, PT, R0, 0x1, !P0 ;  /* 0x000000010000780c */ /* 0x000fc60004721670 */
        /* <DEDUP_REMOVED lines=13> */
[----:B--2---:R-:W-:-:S03]  /*134e0*/  @!P1 IMAD R2, R2, R17, RZ ;  /* 0x0000001102029224 */ /* 0x004fc600078e02ff */
        /* <DEDUP_REMOVED lines=9> */
[----:B------:R0:W-:Y:S04]  /*13580*/  @!P1 STG.E.U8 desc[UR36][R4.64], R2 ;  /* 0x0000000204009986 */ /* 0x0001e8000c101124 */
[----:B0-----:R-:W3:Y:S01]  /*13590*/  LDL.LU R2, [R1+0x4] ;  /* 0x0000040001027983 */ /* 0x001ee20000300800 */
[----:B------:R-:W-:-:S02]  /*135a0*/  ISETP.LT.OR P1, PT, R0, 0x2, !P0 ;  /* 0x000000020000780c */ /* 0x000fc40004721670 */
[----:B------:R-:W-:-:S11]  /*135b0*/  ISETP.GE.AND P2, PT, R154, 0x9, PT ;  /* 0x000000099a00780c */ /* 0x000fd60003f46270 */
[----:B---3--:R-:W-:-:S05]  /*135c0*/  @!P1 IMAD R2, R2, R17, RZ ;  /* 0x0000001102029224 */ /* 0x008fca00078e02ff */
[----:B------:R0:W-:Y:S04]  /*135d0*/  @!P1 STG.E.U8 desc[UR36][R4.64+0x1], R2 ;  /* 0x0000010204009986 */ /* 0x0001e8000c101124 */
[----:B0-----:R-:W3:Y:S01]  /*135e0*/  LDL.LU R2, [R1+0x8] ;  /* 0x0000080001027983 */ /* 0x001ee20000300800 */
[C---:B------:R-:W-:Y:S02]  /*135f0*/  ISETP.LT.OR P1, PT, R0.reuse, 0x1, !P2 ;  /* 0x000000010000780c */ /* 0x040fe40005721670 */
[C---:B------:R-:W-:Y:S02]  /*13600*/  ISETP.LT.OR P3, PT, R0.reuse, 0x2, !P2 ;  /* 0x000000020000780c */ /* 0x040fe40005761670 */
[----:B------:R-:W-:-:S09]  /*13610*/  ISETP.LT.OR P4, PT, R0, 0x9, !P0 ;  /* 0x000000090000780c */ /* 0x000fd20004781670 */
[----:B---3--:R-:W-:-:S05]  /*13620*/  @!P1 IMAD R2, R2, R17, RZ ;  /* 0x0000001102029224 */ /* 0x008fca00078e02ff */
[----:B------:R0:W-:Y:S04]  /*13630*/  @!P1 STG.E.U8 desc[UR36][R10.64], R2 ;  /* 0x000000020a009986 */ /* 0x0001e8000c101124 */
[----:B0-----:R-:W3:Y:S01]  /*13640*/  LDL.LU R2, [R1+0x10] ;  /* 0x0000100001027983 */ /* 0x001ee20000300800 */
[----:B------:R-:W-:Y:S01]  /*13650*/  @!P3 IMAD R3, R3, R17, RZ ;  /* 0x000000110303b224 */ /* 0x000fe200078e02ff */
[C---:B------:R-:W-:Y:S02]  /*13660*/  ISETP.LT.OR P1, PT, R0.reuse, 0xa, !P0 ;  /* 0x0000000a0000780c */ /* 0x040fe40004721670 */
[C---:B------:R-:W-:Y:S02]  /*13670*/  ISETP.LT.OR P5, PT, R0.reuse, 0x9, !P2 ;  /* 0x000000090000780c */ /* 0x040fe400057a1670 */
[----:B------:R0:W-:Y:S01]  /*13680*/  @!P3 STG.E.U8 desc[UR36][R10.64+0x1], R3 ;  /* 0x000001030a00b986 */ /* 0x0001e2000c101124 */
[----:B------:R-:W-:-:S03]  /*13690*/  ISETP.LT.OR P6, PT, R0, 0xa, !P2 ;  /* 0x0000000a0000780c */ /* 0x000fc600057c1670 */
[----:B0-----:R-:W5:Y:S01]  /*136a0*/  LDL.LU R3, [R1+0x18] ;  /* 0x0000180001037983 */ /* 0x001f620000300800 */
[----:B---3--:R-:W-:-:S05]  /*136b0*/  @!P4 IMAD R2, R2, R17, RZ ;  /* 0x000000110202c224 */ /* 0x008fca00078e02ff */
[----:B------:R0:W-:Y:S04]  /*136c0*/  @!P4 STG.E.U8 desc[UR36][R4.64+0x8], R2 ;  /* 0x000008020400c986 */ /* 0x0001e8000c101124 */
[----:B0-----:R-:W3:Y:S01]  /*136d0*/  LDL.LU R2, [R1+0x1c] ;  /* 0x00001c0001027983 */ /* 0x001ee20000300800 */
[-C--:B----4-:R-:W-:Y:S02]  /*136e0*/  @!P1 IMAD R12, R12, R17.reuse, RZ ;  /* 0x000000110c0c9224 */ /* 0x090fe400078e02ff */
[----:B-----5:R-:W-:-:S03]  /*136f0*/  @!P5 IMAD R3, R3, R17, RZ ;  /* 0x000000110303d224 */ /* 0x020fc600078e02ff */
[----:B------:R0:W-:Y:S04]  /*13700*/  @!P1 STG.E.U8 desc[UR36][R4.64+0x9], R12 ;  /* 0x0000090c04009986 */ /* 0x0001e8000c101124 */
[----:B------:R1:W-:Y:S04]  /*13710*/  @!P5 STG.E.U8 desc[UR36][R10.64+0x8], R3 ;  /* 0x000008030a00d986 */ /* 0x0003e8000c101124 */
[----:B0-----:R-:W4:Y:S04]  /*13720*/  LDL.LU R12, [R1+0x28] ;  /* 0x00002800010c7983 */ /* 0x001f280000300800 */
[----:B-1----:R-:W5:Y:S01]  /*13730*/  LDL.LU R3, [R1+0x20] ;  /* 0x0000200001037983 */ /* 0x002f620000300800 */
[----:B---3--:R-:W-:-:S05]  /*13740*/  @!P6 IMAD R2, R2, R17, RZ ;  /* 0x000000110202e224 */ /* 0x008fca00078e02ff */
[----:B------:R0:W-:Y:S04]  /*13750*/  @!P6 STG.E.U8 desc[UR36][R10.64+0x9], R2 ;  /* 0x000009020a00e986 */ /* 0x0001e8000c101124 */
[----:B0-----:R-:W3:Y:S01]  /*13760*/  LDL.LU R2, [R1+0x24] ;  /* 0x0000240001027983 */ /* 0x001ee20000300800 */
[C---:B------:R-:W-:Y:S02]  /*13770*/  ISETP.LT.OR P3, PT, R0.reuse, 0x11, !P0 ;  /* 0x000000110000780c */ /* 0x040fe40004761670 */
[----:B------:R-:W-:-:S11]  /*13780*/  ISETP.LT.OR P4, PT, R0, 0x12, !P0 ;  /* 0x000000120000780c */ /* 0x000fd60004781670 */
[----:B-----5:R-:W-:-:S05]  /*13790*/  @!P3 IMAD R3, R3, R17, RZ ;  /* 0x000000110303b224 */ /* 0x020fca00078e02ff */
[----:B------:R0:W-:Y:S04]  /*137a0*/  @!P3 STG.E.U8 desc[UR36][R4.64+0x10], R3 ;  /* 0x000010030400b986 */ /* 0x0001e8000c101124 */
[----:B0-----:R-:W5:Y:S01]  /*137b0*/  LDL.LU R3, [R1+0x2c] ;  /* 0x00002c0001037983 */ /* 0x001f620000300800 */
[----:B---3--:R-:W-:-:S05]  /*137c0*/  @!P4 IMAD R2, R2, R17, RZ ;  /* 0x000000110202c224 */ /* 0x008fca00078e02ff */
[----:B------:R0:W-:Y:S04]  /*137d0*/  @!P4 STG.E.U8 desc[UR36][R4.64+0x11], R2 ;  /* 0x000011020400c986 */ /* 0x0001e8000c101124 */
[----:B0-----:R-:W3:Y:S01]  /*137e0*/  LDL.LU R2, [R1+0x30] ;  /* 0x0000300001027983 */ /* 0x001ee20000300800 */
[C---:B------:R-:W-:Y:S02]  /*137f0*/  ISETP.LT.OR P1, PT, R0.reuse, 0x11, !P2 ;  /* 0x000000110000780c */ /* 0x040fe40005721670 */
[C---:B------:R-:W-:Y:S02]  /*13800*/  ISETP.LT.OR P5, PT, R0.reuse, 0x12, !P2 ;  /* 0x000000120000780c */ /* 0x040fe400057a1670 */
[----:B------:R-:W-:-:S09]  /*13810*/  ISETP.LT.OR P6, PT, R0, 0x19, !P0 ;  /* 0x000000190000780c */ /* 0x000fd200047c1670 */
        /* <DEDUP_REMOVED lines=43> */
[----:B-----5:R-:W-:-:S05]  /*13ad0*/  @!P6 IMAD R3, R3, R17, RZ ;  /* 0x000000110303e224 */ /* 0x020fca00078e02ff */
[----:B------:R0:W-:Y:S04]  /*13ae0*/  @!P6 STG.E.U8 desc[UR36][R4.64+0x29], R3 ;  /* 0x000029030400e986 */ /* 0x0001e8000c101124 */
[----:B0-----:R-:W5:Y:S01]  /*13af0*/  LDL.LU R3, [R1+0x5c] ;  /* 0x00005c0001037983 */ /* 0x001f620000300800 */
        /* <DEDUP_REMOVED lines=48> */
[----:B------:R-:W-:-:S13]  /*13e00*/  ISETP.LT.OR P5, PT, R0, 0x42, !P2 ;  /* 0x000000420000780c */ /* 0x000fda00057a1670 */
[----:B----4-:R-:W-:-:S05]  /*13e10*/  @!P5 IMAD R12, R12, R17, RZ ;  /* 0x000000110c0cd224 */ /* 0x010fca00078e02ff */
[----:B------:R-:W-:Y:S01]  /*13e20*/  @!P5 STG.E.U8 desc[UR36][R10.64+0x41], R12 ;  /* 0x0000410c0a00d986 */ /* 0x000fe2000c101124 */
[----:B---3--:R-:W-:-:S05]  /*13e30*/  @!P4 IMAD R2, R2, R17, RZ ;  /* 0x000000110202c224 */ /* 0x008fca00078e02ff */
[----:B------:R0:W-:Y:S04]  /*13e40*/  @!P4 STG.E.U8 desc[UR36][R10.64+0x40], R2 ;  /* 0x000040020a00c986 */ /* 0x0001e8000c101124 */
[----:B0-----:R-:W3:Y:S04]  /*13e50*/  LDL.LU R2, [R1+0x90] ;  /* 0x0000900001027983 */ /* 0x001ee80000300800 */
[----:B------:R-:W4:Y:S01]  /*13e60*/  LDL.LU R12, [R1+0xac] ;  /* 0x0000ac00010c7983 */ /* 0x000f220000300800 */
[C---:B------:R-:W-:Y:S02]  /*13e70*/  ISETP.LT.OR P6, PT, R0.reuse, 0x49, !P0 ;  /* 0x000000490000780c */ /* 0x040fe400047c1670 */
[----:B------:R-:W-:-:S02]  /*13e80*/  ISETP.LT.OR P1, PT, R0, 0x4a, !P0 ;  /* 0x0000004a0000780c */ /* 0x000fc40004721670 */
[C---:B------:R-:W-:Y:S02]  /*13e90*/  ISETP.LT.OR P3, PT, R0.reuse, 0x49, !P2 ;  /* 0x000000490000780c */ /* 0x040fe40005761670 */
[C---:B------:R-:W-:Y:S02]  /*13ea0*/  ISETP.LT.OR P4, PT, R0.reuse, 0x4a, !P2 ;  /* 0x0000004a0000780c */ /* 0x040fe40005781670 */
[----:B------:R-:W-:-:S07]  /*13eb0*/  ISETP.LT.OR P5, PT, R0, 0x51, !P0 ;  /* 0x000000510000780c */ /* 0x000fce00047a1670 */
[----:B-----5:R-:W-:-:S05]  /*13ec0*/  @!P1 IMAD R3, R3, R17, RZ ;  /* 0x0000001103039224 */ /* 0x020fca00078e02ff */
[----:B------:R4:W-:Y:S01]  /*13ed0*/  @!P1 STG.E.U8 desc[UR36][R4.64+0x49], R3 ;  /* 0x0000490304009986 */ /* 0x0009e2000c101124 */
[----:B------:R-:W-:Y:S01]  /*13ee0*/  ISETP.LT.OR P1, PT, R0, 0x51, !P2 ;  /* 0x000000510000780c */ /* 0x000fe20005721670 */
[-C--:B------:R-:W-:Y:S02]  /*13ef0*/  @!P3 IMAD R13, R13, R17.reuse, RZ ;  /* 0x000000110d0db224 */ /* 0x080fe400078e02ff */
[-C--:B------:R-:W-:Y:S02]  /*13f00*/  @!P4 IMAD R15, R15, R17.reuse, RZ ;  /* 0x000000110f0fc224 */ /* 0x080fe400078e02ff */
[----:B------:R-:W-:-:S08]  /*13f10*/  @!P5 IMAD R21, R21, R17, RZ ;  /* 0x000000111515d224 */ /* 0x000fd000078e02ff */
[-C--:B------:R-:W-:Y:S02]  /*13f20*/  @!P1 IMAD R153, R153, R17.reuse, RZ ;  /* 0x0000001199999224 */ /* 0x080fe400078e02ff */
[----:B---3--:R-:W-:-:S05]  /*13f30*/  @!P6 IMAD R2, R2, R17, RZ ;  /* 0x000000110202e224 */ /* 0x008fca00078e02ff */
[----:B------:R-:W-:Y:S01]  /*13f40*/  @!P6 STG.E.U8 desc[UR36][R4.64+0x48], R2 ;  /* 0x000048020400e986 */ /* 0x000fe2000c101124 */
[----:B------:R-:W-:-:S03]  /*13f50*/  ISETP.LT.OR P6, PT, R0, 0x52, !P0 ;  /* 0x000000520000780c */ /* 0x000fc600047c1670 */
[----:B------:R0:W-:Y:S01]  /*13f60*/  @!P3 STG.E.U8 desc[UR36][R10.64+0x48], R13 ;  /* 0x0000480d0a00b986 */ /* 0x0001e2000c101124 */
[----:B------:R-:W-:-:S03]  /*13f70*/  ISETP.LT.OR P3, PT, R0, 0x52, !P2 ;  /* 0x000000520000780c */ /* 0x000fc60005761670 */
[----:B------:R1:W-:Y:S01]  /*13f80*/  @!P4 STG.E.U8 desc[UR36][R10.64+0x49], R15 ;  /* 0x0000490f0a00c986 */ /* 0x0003e2000c101124 */
[----:B------:R-:W-:-:S05]  /*13f90*/  ISETP.LT.OR P4, PT, R0, 0x59, !P0 ;  /* 0x000000590000780c */ /* 0x000fca0004781670 */
[----:B------:R-:W-:Y:S01]  /*13fa0*/  @!P6 IMAD R23, R23, R17, RZ ;  /* 0x000000111717e224 */ /* 0x000fe200078e02ff */
[----:B------:R3:W-:Y:S01]  /*13fb0*/  @!P5 STG.E.U8 desc[UR36][R4.64+0x50], R21 ;  /* 0x000050150400d986 */ /* 0x0007e2000c101124 */
[----:B------:R-:W-:-:S03]  /*13fc0*/  ISETP.LT.OR P5, PT, R0, 0x5a, !P0 ;  /* 0x0000005a0000780c */ /* 0x000fc600047a1670 */
[----:B------:R5:W-:Y:S01]  /*13fd0*/  @!P6 STG.E.U8 desc[UR36][R4.64+0x51], R23 ;  /* 0x000051170400e986 */ /* 0x000be2000c101124 */
[----:B------:R-:W-:-:S03]  /*13fe0*/  ISETP.LT.OR P6, PT, R0, 0x59, !P2 ;  /* 0x000000590000780c */ /* 0x000fc600057c1670 */
[----:B------:R-:W-:Y:S01]  /*13ff0*/  @!P1 STG.E.U8 desc[UR36][R10.64+0x50], R153 ;  /* 0x000050990a009986 */ /* 0x000fe2000c101124 */
[----:B------:R-:W-:Y:S01]  /*14000*/  ISETP.LT.OR P1, PT, R0, 0x5a, !P2 ;  /* 0x0000005a0000780c */ /* 0x000fe20005721670 */
[-C--:B----4-:R-:W-:Y:S02]  /*14010*/  @!P3 IMAD R3, R12, R17.reuse, RZ ;  /* 0x000000110c03b224 */ /* 0x090fe400078e02ff */
[-C--:B0-----:R-:W-:Y:S02]  /*14020*/  @!P4 IMAD R13, R235, R17.reuse, RZ ;  /* 0x00000011eb0dc224 */ /* 0x081fe400078e02ff */
[-C--:B-1----:R-:W-:Y:S01]  /*14030*/  @!P5 IMAD R15, R234, R17.reuse, RZ ;  /* 0x00000011ea0fd224 */ /* 0x082fe200078e02ff */
[----:B------:R0:W-:Y:S03]  /*14040*/  @!P3 STG.E.U8 desc[UR36][R10.64+0x51], R3 ;  /* 0x000051030a00b986 */ /* 0x0001e6000c101124 */
[----:B---3--:R-:W-:Y:S01]  /*14050*/  @!P6 IMAD R21, R233, R17, RZ ;  /* 0x00000011e915e224 */ /* 0x008fe200078e02ff */
[----:B------:R1:W-:Y:S01]  /*14060*/  @!P4 STG.E.U8 desc[UR36][R4.64+0x58], R13 ;  /* 0x0000580d0400c986 */ /* 0x0003e2000c101124 */
[----:B------:R-:W-:-:S02]  /*14070*/  ISETP.LT.OR P3, PT, R0, 0x61, !P0 ;  /* 0x000000610000780c */ /* 0x000fc40004761670 */
[----:B-----5:R-:W-:Y:S01]  /*14080*/  @!P1 IMAD R23, R232, R17, RZ ;  /* 0x00000011e8179224 */ /* 0x020fe200078e02ff */
[C---:B------:R-:W-:Y:S01]  /*14090*/  ISETP.LT.OR P4, PT, R0.reuse, 0x62, !P0 ;  /* 0x000000620000780c */ /* 0x040fe20004781670 */
[----:B------:R3:W-:Y:S01]  /*140a0*/  @!P5 STG.E.U8 desc[UR36][R4.64+0x59], R15 ;  /* 0x0000590f0400d986 */ /* 0x0007e2000c101124 */
[----:B------:R-:W-:-:S03]  /*140b0*/  ISETP.LT.OR P5, PT, R0, 0x61, !P2 ;  /* 0x000000610000780c */ /* 0x000fc600057a1670 */
[----:B------:R4:W-:Y:S01]  /*140c0*/  @!P6 STG.E.U8 desc[UR36][R10.64+0x58], R21 ;  /* 0x000058150a00e986 */ /* 0x0009e2000c101124 */
[----:B------:R-:W-:-:S03]  /*140d0*/  ISETP.LT.OR P6, PT, R0, 0x62, !P2 ;  /* 0x000000620000780c */ /* 0x000fc600057c1670 */
[----:B------:R-:W-:Y:S01]  /*140e0*/  @!P1 STG.E.U8 desc[UR36][R10.64+0x59], R23 ;  /* 0x000059170a009986 */ /* 0x000fe2000c101124 */
[----:B------:R-:W-:Y:S01]  /*140f0*/  ISETP.LT.OR P1, PT, R0, 0x69, !P0 ;  /* 0x000000690000780c */ /* 0x000fe20004721670 */
[-C--:B0-----:R-:W-:Y:S02]  /*14100*/  @!P3 IMAD R3, R231, R17.reuse, RZ ;  /* 0x00000011e703b224 */ /* 0x081fe400078e02ff */
[-C--:B-1----:R-:W-:Y:S02]  /*14110*/  @!P4 IMAD R13, R230, R17.reuse, RZ ;  /* 0x00000011e60dc224 */ /* 0x082fe400078e02ff */
[-C--:B---3--:R-:W-:Y:S01]  /*14120*/  @!P5 IMAD R15, R229, R17.reuse, RZ ;  /* 0x00000011e50fd224 */ /* 0x088fe200078e02ff */
[----:B------:R0:W-:Y:S03]  /*14130*/  @!P3 STG.E.U8 desc[UR36][R4.64+0x60], R3 ;  /* 0x000060030400b986 */ /* 0x0001e6000c101124 */
[----:B----4-:R-:W-:Y:S01]  /*14140*/  @!P6 IMAD R21, R228, R17, RZ ;  /* 0x00000011e415e224 */ /* 0x010fe200078e02ff */
[----:B------:R1:W-:Y:S01]  /*14150*/  @!P4 STG.E.U8 desc[UR36][R4.64+0x61], R13 ;  /* 0x0000610d0400c986 */ /* 0x0003e2000c101124 */
[----:B------:R-:W-:-:S02]  /*14160*/  ISETP.LT.OR P3, PT, R0, 0x6a, !P0 ;  /* 0x0000006a0000780c */ /* 0x000fc40004761670 */
[----:B------:R-:W-:Y:S01]  /*14170*/  @!P1 IMAD R153, R227, R17, RZ ;  /* 0x00000011e3999224 */ /* 0x000fe200078e02ff */
        /* <DEDUP_REMOVED lines=131> */
[-C--:B----4-:R-:W-:Y:S01]  /*149b0*/  @!P6 IMAD R21, R183, R17.reuse, RZ ;  /* 0x00000011b715e224 */ /* 0x090fe200078e02ff */
[----:B------:R1:W-:Y:S03]  /*149c0*/  @!P4 STG.E.U8 desc[UR36][R10.64+0xb8], R13 ;  /* 0x0000b80d0a00c986 */ /* 0x0003e6000c101124 */
[----:B------:R-:W-:Y:S01]  /*149d0*/  @!P1 IMAD R23, R182, R17, RZ ;  /* 0x00000011b6179224 */ /* 0x000fe200078e02ff */
[C---:B------:R-:W-:Y:S01]  /*149e0*/  ISETP.LT.OR P3, PT, R0.reuse, 0xc1, !P2 ;  /* 0x000000c10000780c */ /* 0x040fe20005761670 */
[----:B------:R3:W-:Y:S01]  /*149f0*/  @!P5 STG.E.U8 desc[UR36][R10.64+0xb9], R15 ;  /* 0x0000b90f0a00d986 */ /* 0x0007e2000c101124 */
[----:B------:R-:W-:-:S02]  /*14a00*/  ISETP.LT.OR P4, PT, R0, 0xc2, !P2 ;  /* 0x000000c20000780c */ /* 0x000fc40005781670 */
[C---:B------:R-:W-:Y:S01]  /*14a10*/  ISETP.LT.OR P5, PT, R0.reuse, 0xc9, !P0 ;  /* 0x000000c90000780c */ /* 0x040fe200047a1670 */
[----:B------:R4:W-:Y:S01]  /*14a20*/  @!P6 STG.E.U8 desc[UR36][R4.64+0xc0], R21 ;  /* 0x0000c0150400e986 */ /* 0x0009e2000c101124 */
[----:B------:R-:W-:-:S03]  /*14a30*/  ISETP.LT.OR P6, PT, R0, 0xca, !P0 ;  /* 0x000000ca0000780c */ /* 0x000fc600047c1670 */
[----:B------:R-:W-:Y:S01]  /*14a40*/  @!P1 STG.E.U8 desc[UR36][R4.64+0xc1], R23 ;  /* 0x0000c11704009986 */ /* 0x000fe2000c101124 */
[----:B------:R-:W-:-:S03]  /*14a50*/  ISETP.LT.OR P1, PT, R0, 0xc9, !P2 ;  /* 0x000000c90000780c */ /* 0x000fc60005721670 */
[-C--:B0-----:R-:W-:Y:S02]  /*14a60*/  @!P3 IMAD R3, R181, R17.reuse, RZ ;  /* 0x00000011b503b224 */ /* 0x081fe400078e02ff */
[-C--:B-1----:R-:W-:Y:S02]  /*14a70*/  @!P4 IMAD R13, R180, R17.reuse, RZ ;  /* 0x00000011b40dc224 */ /* 0x082fe400078e02ff */
[-C--:B---3--:R-:W-:Y:S02]  /*14a80*/  @!P5 IMAD R15, R179, R17.reuse, RZ ;  /* 0x00000011b30fd224 */ /* 0x088fe400078e02ff */
[-C--:B----4-:R-:W-:Y:S01]  /*14a90*/  @!P6 IMAD R21, R178, R17.reuse, RZ ;  /* 0x00000011b215e224 */ /* 0x090fe200078e02ff */
[----:B------:R0:W-:Y:S03]  /*14aa0*/  @!P3 STG.E.U8 desc[UR36][R10.64+0xc0], R3 ;  /* 0x0000c0030a00b986 */ /* 0x0001e6000c101124 */
[----:B------:R-:W-:Y:S01]  /*14ab0*/  @!P1 IMAD R153, R177, R17, RZ ;  /* 0x00000011b1999224 */ /* 0x000fe200078e02ff */
[----:B------:R1:W-:Y:S01]  /*14ac0*/  @!P4 STG.E.U8 desc[UR36][R10.64+0xc1], R13 ;  /* 0x0000c10d0a00c986 */ /* 0x0003e2000c101124 */
[----:B------:R-:W-:-:S02]  /*14ad0*/  ISETP.LT.OR P3, PT, R0, 0xca, !P2 ;  /* 0x000000ca0000780c */ /* 0x000fc40005761670 */
        /* <DEDUP_REMOVED lines=33> */
[----:B------:R4:W-:Y:S04]  /*14cf0*/  @!P6 STG.E.U8 desc[UR36][R10.64+0xd9], R21 ;  /* 0x0000d9150a00e986 */ /* 0x0009e8000c101124 */
[----:B------:R-:W-:Y:S01]  /*14d00*/  @!P1 STG.E.U8 desc[UR36][R4.64+0xe0], R153 ;  /* 0x0000e09904009986 */ /* 0x000fe2000c101124 */
[C---:B------:R-:W-:Y:S02]  /*14d10*/  ISETP.LT.OR P1, PT, R0.reuse, 0xea, !P0 ;  /* 0x000000ea0000780c */ /* 0x040fe40004721670 */
[----:B------:R-:W-:Y:S01]  /*14d20*/  ISETP.LT.OR P6, PT, R0, 0xe9, !P0 ;  /* 0x000000e90000780c */ /* 0x000fe200047c1670 */
[-C--:B0-----:R-:W-:Y:S02]  /*14d30*/  @!P3 IMAD R3, R166, R17.reuse, RZ ;  /* 0x00000011a603b224 */ /* 0x081fe400078e02ff */
[----:B-1----:R-:W-:-:S02]  /*14d40*/  @!P4 IMAD R13, R165, R17, RZ ;  /* 0x00000011a50dc224 */ /* 0x002fc400078e02ff */
[----:B---3--:R-:W-:Y:S01]  /*14d50*/  @!P5 IMAD R15, R164, R17, RZ ;  /* 0x00000011a40fd224 */ /* 0x008fe200078e02ff */
[----:B------:R0:W-:Y:S01]  /*14d60*/  @!P3 STG.E.U8 desc[UR36][R4.64+0xe1], R3 ;  /* 0x0000e1030400b986 */ /* 0x0001e2000c101124 */
[----:B------:R-:W-:-:S04]  /*14d70*/  ISETP.LT.OR P3, PT, R0, 0xe9, !P2 ;  /* 0x000000e90000780c */ /* 0x000fc80005761670 */
[-C--:B------:R-:W-:Y:S01]  /*14d80*/  @!P1 IMAD R23, R162, R17.reuse, RZ ;  /* 0x00000011a2179224 */ /* 0x080fe200078e02ff */
[----:B------:R2:W-:Y:S01]  /*14d90*/  @!P4 STG.E.U8 desc[UR36][R10.64+0xe0], R13 ;  /* 0x0000e00d0a00c986 */ /* 0x0005e2000c101124 */
[----:B----4-:R-:W-:Y:S01]  /*14da0*/  @!P6 IMAD R21, R163, R17, RZ ;  /* 0x00000011a315e224 */ /* 0x010fe200078e02ff */
[C---:B------:R-:W-:Y:S02]  /*14db0*/  ISETP.LT.OR P4, PT, R0.reuse, 0xea, !P2 ;  /* 0x000000ea0000780c */ /* 0x040fe40005781670 */
[----:B------:R1:W-:Y:S01]  /*14dc0*/  @!P5 STG.E.U8 desc[UR36][R10.64+0xe1], R15 ;  /* 0x0000e10f0a00d986 */ /* 0x0003e2000c101124 */
[----:B------:R-:W-:-:S03]  /*14dd0*/  ISETP.LT.OR P5, PT, R0, 0xf1, !P0 ;  /* 0x000000f10000780c */ /* 0x000fc600047a1670 */
[----:B------:R-:W-:Y:S01]  /*14de0*/  @!P1 STG.E.U8 desc[UR36][R4.64+0xe9], R23 ;  /* 0x0000e91704009986 */ /* 0x000fe2000c101124 */
[----:B------:R-:W-:-:S03]  /*14df0*/  ISETP.LT.OR P1, PT, R0, 0xf2, !P0 ;  /* 0x000000f20000780c */ /* 0x000fc60004721670 */
[----:B------:R3:W-:Y:S01]  /*14e00*/  @!P6 STG.E.U8 desc[UR36][R4.64+0xe8], R21 ;  /* 0x0000e8150400e986 */ /* 0x0007e2000c101124 */
[----:B------:R-:W-:Y:S01]  /*14e10*/  ISETP.LT.OR P6, PT, R0, 0xf1, !P2 ;  /* 0x000000f10000780c */ /* 0x000fe200057c1670 */
[-C--:B0-----:R-:W-:Y:S02]  /*14e20*/  @!P3 IMAD R3, R161, R17.reuse, RZ ;  /* 0x00000011a103b224 */ /* 0x081fe400078e02ff */
[-C--:B--2---:R-:W-:Y:S02]  /*14e30*/  @!P4 IMAD R13, R160, R17.reuse, RZ ;  /* 0x00000011a00dc224 */ /* 0x084fe400078e02ff */
[-C--:B-1----:R-:W-:Y:S01]  /*14e40*/  @!P5 IMAD R15, R159, R17.reuse, RZ ;  /* 0x000000119f0fd224 */ /* 0x082fe200078e02ff */
[----:B------:R0:W-:Y:S01]  /*14e50*/  @!P3 STG.E.U8 desc[UR36][R10.64+0xe8], R3 ;  /* 0x0000e8030a00b986 */ /* 0x0001e2000c101124 */
[----:B------:R-:W-:Y:S02]  /*14e60*/  ISETP.LT.OR P3, PT, R0, 0xf2, !P2 ;  /* 0x000000f20000780c */ /* 0x000fe40005761670 */
[-C--:B---3--:R-:W-:Y:S01]  /*14e70*/  @!P1 IMAD R21, R158, R17.reuse, RZ ;  /* 0x000000119e159224 */ /* 0x088fe200078e02ff */
[----:B------:R1:W-:Y:S03]  /*14e80*/  @!P4 STG.E.U8 desc[UR36][R10.64+0xe9], R13 ;  /* 0x0000e90d0a00c986 */ /* 0x0003e6000c101124 */
[----:B------:R-:W-:Y:S01]  /*14e90*/  @!P6 IMAD R23, R157, R17, RZ ;  /* 0x000000119d17e224 */ /* 0x000fe200078e02ff */
[C---:B------:R-:W-:Y:S01]  /*14ea0*/  ISETP.LT.OR P4, PT, R0.reuse, 0xf9, !P0 ;  /* 0x000000f90000780c */ /* 0x040fe20004781670 */
[----:B------:R-:W-:Y:S01]  /*14eb0*/  @!P1 STG.E.U8 desc[UR36][R4.64+0xf1], R21 ;  /* 0x0000f11504009986 */ /* 0x000fe2000c101124 */
[----:B------:R-:W-:-:S02]  /*14ec0*/  ISETP.LT.OR P0, PT, R0, 0xfa, !P0 ;  /* 0x000000fa0000780c */ /* 0x000fc40004701670 */
[----:B------:R-:W-:Y:S01]  /*14ed0*/  ISETP.GE.AND P1, PT, R154, 0x81, PT ;  /* 0x000000819a00780c */ /* 0x000fe20003f26270 */
[----:B------:R2:W-:Y:S01]  /*14ee0*/  @!P5 STG.E.U8 desc[UR36][R4.64+0xf0], R15 ;  /* 0x0000f00f0400d986 */ /* 0x0005e2000c101124 */
[C---:B------:R-:W-:Y:S02]  /*14ef0*/  ISETP.LT.OR P5, PT, R0.reuse, 0xf9, !P2 ;  /* 0x000000f90000780c */ /* 0x040fe400057a1670 */
[C---:B------:R-:W-:Y:S01]  /*14f00*/  ISETP.LT.OR P2, PT, R0.reuse, 0xfa, !P2 ;  /* 0x000000fa0000780c */ /* 0x040fe20005741670 */
[----:B------:R3:W-:Y:S01]  /*14f10*/  @!P6 STG.E.U8 desc[UR36][R10.64+0xf0], R23 ;  /* 0x0000f0170a00e986 */ /* 0x0007e2000c101124 */
[----:B------:R-:W-:Y:S01]  /*14f20*/  ISETP.LT.OR P6, PT, R0, 0x1, !P1 ;  /* 0x000000010000780c */ /* 0x000fe20004fc1670 */
[-C--:B0-----:R-:W-:Y:S02]  /*14f30*/  @!P3 IMAD R3, R156, R17.reuse, RZ ;  /* 0x000000119c03b224 */ /* 0x081fe400078e02ff */
[-C--:B-1----:R-:W-:Y:S02]  /*14f40*/  @!P4 IMAD R13, R152, R17.reuse, RZ ;  /* 0x00000011980dc224 */ /* 0x082fe400078e02ff */
[----:B------:R-:W-:Y:S01]  /*14f50*/  @!P0 IMAD R153, R22, R17, RZ ;  /* 0x0000001116998224 */ /* 0x000fe200078e02ff */
[----:B------:R0:W-:Y:S01]  /*14f60*/  @!P3 STG.E.U8 desc[UR36][R10.64+0xf1], R3 ;  /* 0x0000f1030a00b986 */ /* 0x0001e2000c101124 */
[----:B------:R-:W-:-:S02]  /*14f70*/  ISETP.GE.AND P3, PT, R154, 0x89, PT ;  /* 0x000000899a00780c */ /* 0x000fc40003f66270 */
[-C--:B--2---:R-:W-:Y:S02]  /*14f80*/  @!P5 IMAD R15, R20, R17.reuse, RZ ;  /* 0x00000011140fd224 */ /* 0x084fe400078e02ff */
[-C--:B------:R-:W-:Y:S01]  /*14f90*/  @!P2 IMAD R21, R14, R17.reuse, RZ ;  /* 0x000000110e15a224 */ /* 0x080fe200078e02ff */
[----:B------:R-:W-:Y:S01]  /*14fa0*/  @!P0 STG.E.U8 desc[UR36][R4.64+0xf9], R153 ;  /* 0x0000f99904008986 */ /* 0x000fe2000c101124 */
[----:B---3--:R-:W-:Y:S01]  /*14fb0*/  @!P6 IMAD R23, R24, R17, RZ ;  /* 0x000000111817e224 */ /* 0x008fe200078e02ff */
[C---:B------:R-:W-:Y:S02]  /*14fc0*/  ISETP.LT.OR P0, PT, R0.reuse, 0x2, !P1 ;  /* 0x000000020000780c */ /* 0x040fe40004f01670 */
[----:B------:R1:W-:Y:S01]  /*14fd0*/  @!P4 STG.E.U8 desc[UR36][R4.64+0xf8], R13 ;  /* 0x0000f80d0400c986 */ /* 0x0003e2000c101124 */
[----:B------:R-:W-:-:S03]  /*14fe0*/  ISETP.LT.OR P4, PT, R0, 0x1, !P3 ;  /* 0x000000010000780c */ /* 0x000fc60005f81670 */
[----:B------:R-:W-:Y:S01]  /*14ff0*/  @!P5 STG.E.U8 desc[UR36][R10.64+0xf8], R15 ;  /* 0x0000f80f0a00d986 */ /* 0x000fe2000c101124 */
[----:B------:R-:W-:-:S03]  /*15000*/  ISETP.LT.OR P5, PT, R0, 0x2, !P3 ;  /* 0x000000020000780c */ /* 0x000fc60005fa1670 */
[----:B------:R-:W-:Y:S01]  /*15010*/  @!P2 STG.E.U8 desc[UR36][R10.64+0xf9], R21 ;  /* 0x0000f9150a00a986 */ /* 0x000fe2000c101124 */
[----:B------:R-:W-:-:S03]  /*15020*/  ISETP.LT.OR P2, PT, R0, 0x9, !P1 ;  /* 0x000000090000780c */ /* 0x000fc60004f41670 */
[----:B------:R-:W-:Y:S01]  /*15030*/  @!P6 STG.E.U8 desc[UR36][R6.64], R23 ;  /* 0x000000170600e986 */ /* 0x000fe2000c101124 */
[----:B------:R-:W-:Y:S01]  /*15040*/  ISETP.LT.OR P6, PT, R0, 0xa, !P1 ;  /* 0x0000000a0000780c */ /* 0x000fe20004fc1670 */
[-C--:B------:R-:W-:Y:S02]  /*15050*/  @!P0 IMAD R25, R25, R17.reuse, RZ ;  /* 0x0000001119198224 */ /* 0x080fe400078e02ff */
[-C--:B0-----:R-:W-:Y:S02]  /*15060*/  @!P4 IMAD R3, R26, R17.reuse, RZ ;  /* 0x000000111a03c224 */ /* 0x081fe400078e02ff */
[-C--:B------:R-:W-:Y:S01]  /*15070*/  @!P5 IMAD R27, R27, R17.reuse, RZ ;  /* 0x000000111b1bd224 */ /* 0x080fe200078e02ff */
[----:B------:R-:W-:Y:S03]  /*15080*/  @!P0 STG.E.U8 desc[UR36][R6.64+0x1], R25 ;  /* 0x0000011906008986 */ /* 0x000fe6000c101124 */
[----:B-1----:R-:W-:Y:S01]  /*15090*/  @!P2 IMAD R5, R28, R17, RZ ;  /* 0x000000111c05a224 */ /* 0x002fe200078e02ff */
[----:B------:R0:W-:Y:S01]  /*150a0*/  @!P4 STG.E.U8 desc[UR36][R8.64], R3 ;  /* 0x000000030800c986 */ /* 0x0001e2000c101124 */
[----:B------:R-:W-:-:S02]  /*150b0*/  ISETP.LT.OR P0, PT, R0, 0xa, !P3 ;  /* 0x0000000a0000780c */ /* 0x000fc40005f01670 */
[----:B------:R-:W-:Y:S01]  /*150c0*/  @!P6 IMAD R29, R29, R17, RZ ;  /* 0x000000111d1de224 */ /* 0x000fe200078e02ff */
[C---:B------:R-:W-:Y:S01]  /*150d0*/  ISETP.LT.OR P4, PT, R0.reuse, 0x9, !P3 ;  /* 0x000000090000780c */ /* 0x040fe20005f81670 */
[----:B------:R-:W-:Y:S01]  /*150e0*/  @!P5 STG.E.U8 desc[UR36][R8.64+0x1], R27 ;  /* 0x0000011b0800d986 */ /* 0x000fe2000c101124 */
[----:B------:R-:W-:-:S03]  /*150f0*/  ISETP.LT.OR P5, PT, R0, 0x11, !P1 ;  /* 0x000000110000780c */ /* 0x000fc60004fa1670 */
[----:B------:R1:W-:Y:S01]  /*15100*/  @!P2 STG.E.U8 desc[UR36][R6.64+0x8], R5 ;  /* 0x000008050600a986 */ /* 0x0003e2000c101124 */
[----:B------:R-:W-:-:S03]  /*15110*/  ISETP.LT.OR P2, PT, R0, 0x12, !P1 ;  /* 0x000000120000780c */ /* 0x000fc60004f41670 */
[----:B------:R-:W-:Y:S01]  /*15120*/  @!P6 STG.E.U8 desc[UR36][R6.64+0x9], R29 ;  /* 0x0000091d0600e986 */ /* 0x000fe2000c101124 */
[----:B------:R-:W-:Y:S01]  /*15130*/  ISETP.LT.OR P6, PT, R0, 0x11, !P3 ;  /* 0x000000110000780c */ /* 0x000fe20005fc1670 */
[-C--:B------:R-:W-:Y:S02]  /*15140*/  @!P0 IMAD R31, R31, R17.reuse, RZ ;  /* 0x000000111f1f8224 */ /* 0x080fe400078e02ff */
[-C--:B0-----:R-:W-:Y:S02]  /*15150*/  @!P4 IMAD R3, R30, R17.reuse, RZ ;  /* 0x000000111e03c224 */ /* 0x081fe400078e02ff */
[-C--:B------:R-:W-:Y:S01]  /*15160*/  @!P5 IMAD R11, R32, R17.reuse, RZ ;  /* 0x00000011200bd224 */ /* 0x080fe200078e02ff */
[----:B------:R-:W-:Y:S03]  /*15170*/  @!P0 STG.E.U8 desc[UR36][R8.64+0x9], R31 ;  /* 0x0000091f08008986 */ /* 0x000fe6000c101124 */
[----:B------:R-:W-:Y:S01]  /*15180*/  @!P2 IMAD R33, R33, R17, RZ ;  /* 0x000000112121a224 */ /* 0x000fe200078e02ff */
[----:B------:R0:W-:Y:S01]  /*15190*/  @!P4 STG.E.U8 desc[UR36][R8.64+0x8], R3 ;  /* 0x000008030800c986 */ /* 0x0001e2000c101124 */
[----:B------:R-:W-:-:S02]  /*151a0*/  ISETP.LT.OR P0, PT, R0, 0x12, !P3 ;  /* 0x000000120000780c */ /* 0x000fc40005f01670 */
[----:B-1----:R-:W-:Y:S01]  /*151b0*/  @!P6 IMAD R5, R34, R17, RZ ;  /* 0x000000112205e224 */ /* 0x002fe200078e02ff */
[C---:B------:R-:W-:Y:S01]  /*151c0*/  ISETP.LT.OR P4, PT, R0.reuse, 0x19, !P1 ;  /* 0x000000190000780c */ /* 0x040fe20004f81670 */
[----:B------:R-:W-:Y:S01]  /*151d0*/  @!P5 STG.E.U8 desc[UR36][R6.64+0x10], R11 ;  /* 0x0000100b0600d986 */ /* 0x000fe2000c101124 */
[----:B------:R-:W-:-:S03]  /*151e0*/  ISETP.LT.OR P5, PT, R0, 0x1a, !P1 ;  /* 0x0000001a0000780c */ /* 0x000fc60004fa1670 */
[----:B------:R-:W-:Y:S01]  /*151f0*/  @!P2 STG.E.U8 desc[UR36][R6.64+0x11], R33 ;  /* 0x000011210600a986 */ /* 0x000fe2000c101124 */
[----:B------:R-:W-:-:S03]  /*15200*/  ISETP.LT.OR P2, PT, R0, 0x19, !P3 ;  /* 0x000000190000780c */ /* 0x000fc60005f41670 */
[----:B------:R1:W-:Y:S01]  /*15210*/  @!P6 STG.E.U8 desc[UR36][R8.64+0x10], R5 ;  /* 0x000010050800e986 */ /* 0x0003e2000c101124 */
[----:B------:R-:W-:Y:S01]  /*15220*/  ISETP.LT.OR P6, PT, R0, 0x1a, !P3 ;  /* 0x0000001a0000780c */ /* 0x000fe20005fc1670 */
[-C--:B------:R-:W-:Y:S02]  /*15230*/  @!P0 IMAD R35, R35, R17.reuse, RZ ;  /* 0x0000001123238224 */ /* 0x080fe400078e02ff */
[-C--:B0-----:R-:W-:Y:S02]  /*15240*/  @!P4 IMAD R3, R36, R17.reuse, RZ ;  /* 0x000000112403c224 */ /* 0x081fe400078e02ff */
[-C--:B------:R-:W-:Y:S01]  /*15250*/  @!P5 IMAD R37, R37, R17.reuse, RZ ;  /* 0x000000112525d224 */ /* 0x080fe200078e02ff */
[----:B------:R-:W-:Y:S01]  /*15260*/  @!P0 STG.E.U8 desc[UR36][R8.64+0x11], R35 ;  /* 0x0000112308008986 */ /* 0x000fe2000c101124 */
[----:B------:R-:W-:Y:S02]  /*15270*/  ISETP.LT.OR P0, PT, R0, 0x22, !P1 ;  /* 0x000000220000780c */ /* 0x000fe40004f01670 */
[----:B-1----:R-:W-:-:S04]  /*15280*/  @!P2 IMAD R5, R38, R17, RZ ;  /* 0x000000112605a224 */ /* 0x002fc800078e02ff */
[----:B------:R-:W-:Y:S01]  /*15290*/  @!P6 IMAD R39, R39, R17, RZ ;  /* 0x000000112727e224 */ /* 0x000fe200078e02ff */
[----:B------:R0:W-:Y:S01]  /*152a0*/  @!P4 STG.E.U8 desc[UR36][R6.64+0x18], R3 ;  /* 0x000018030600c986 */ /* 0x0001e2000c101124 */
[----:B------:R-:W-:-:S03]  /*152b0*/  ISETP.LT.OR P4, PT, R0, 0x21, !P1 ;  /* 0x000000210000780c */ /* 0x000fc60004f81670 */
        /* <DEDUP_REMOVED lines=216> */
[-C--:B0-----:R-:W-:Y:S02]  /*16040*/  @!P4 IMAD R3, R110, R17.reuse, RZ ;  /* 0x000000116e03c224 */ /* 0x081fe400078e02ff */
[-C--:B------:R-:W-:Y:S02]  /*16050*/  @!P0 IMAD R111, R111, R17.reuse, RZ ;  /* 0x000000116f6f8224 */ /* 0x080fe400078e02ff */
[-C--:B------:R-:W-:Y:S01]  /*16060*/  @!P5 IMAD R11, R112, R17.reuse, RZ ;  /* 0x00000011700bd224 */ /* 0x080fe200078e02ff */
[----:B------:R0:W-:Y:S03]  /*16070*/  @!P4 STG.E.U8 desc[UR36][R8.64+0xa8], R3 ;  /* 0x0000a8030800c986 */ /* 0x0001e6000c101124 */
[-C--:B------:R-:W-:Y:S01]  /*16080*/  @!P2 IMAD R113, R113, R17.reuse, RZ ;  /* 0x000000117171a224 */ /* 0x080fe200078e02ff */
[----:B------:R-:W-:Y:S03]  /*16090*/  @!P0 STG.E.U8 desc[UR36][R8.64+0xa9], R111 ;  /* 0x0000a96f08008986 */ /* 0x000fe6000c101124 */
[----:B-1----:R-:W-:Y:S01]  /*160a0*/  @!P6 IMAD R5, R114, R17, RZ ;  /* 0x000000117205e224 */ /* 0x002fe200078e02ff */
[C---:B------:R-:W-:Y:S01]  /*160b0*/  ISETP.LT.OR P0, PT, R0.reuse, 0xb2, !P3 ;  /* 0x000000b20000780c */ /* 0x040fe20005f01670 */
[----:B------:R-:W-:Y:S01]  /*160c0*/  @!P5 STG.E.U8 desc[UR36][R6.64+0xb0], R11 ;  /* 0x0000b00b0600d986 */ /* 0x000fe2000c101124 */
[----:B------:R-:W-:-:S02]  /*160d0*/  ISETP.LT.OR P5, PT, R0, 0xba, !P1 ;  /* 0x000000ba0000780c */ /* 0x000fc40004fa1670 */
[C---:B------:R-:W-:Y:S01]  /*160e0*/  ISETP.LT.OR P4, PT, R0.reuse, 0xb9, !P1 ;  /* 0x000000b90000780c */ /* 0x040fe20004f81670 */
[----:B------:R-:W-:Y:S01]  /*160f0*/  @!P2 STG.E.U8 desc[UR36][R6.64+0xb1], R113 ;  /* 0x0000b1710600a986 */ /* 0x000fe2000c101124 */
[----:B------:R-:W-:-:S03]  /*16100*/  ISETP.LT.OR P2, PT, R0, 0xb9, !P3 ;  /* 0x000000b90000780c */ /* 0x000fc60005f41670 */
[----:B------:R1:W-:Y:S01]  /*16110*/  @!P6 STG.E.U8 desc[UR36][R8.64+0xb0], R5 ;  /* 0x0000b0050800e986 */ /* 0x0003e2000c101124 */
[----:B------:R-:W-:-:S03]  /*16120*/  ISETP.LT.OR P6, PT, R0, 0xba, !P3 ;  /* 0x000000ba0000780c */ /* 0x000fc60005fc1670 */
[-C--:B------:R-:W-:Y:S02]  /*16130*/  @!P0 IMAD R115, R115, R17.reuse, RZ ;  /* 0x0000001173738224 */ /* 0x080fe400078e02ff */
[-C--:B------:R-:W-:Y:S02]  /*16140*/  @!P5 IMAD R117, R117, R17.reuse, RZ ;  /* 0x000000117575d224 */ /* 0x080fe400078e02ff */
[-C--:B0-----:R-:W-:Y:S01]  /*16150*/  @!P4 IMAD R3, R116, R17.reuse, RZ ;  /* 0x000000117403c224 */ /* 0x081fe200078e02ff */
[----:B------:R-:W-:Y:S01]  /*16160*/  @!P0 STG.E.U8 desc[UR36][R8.64+0xb1], R115 ;  /* 0x0000b17308008986 */ /* 0x000fe2000c101124 */
[----:B------:R-:W-:Y:S01]  /*16170*/  ISETP.LT.OR P0, PT, R0, 0xc1, !P1 ;  /* 0x000000c10000780c */ /* 0x000fe20004f01670 */
[----:B-1----:R-:W-:-:S03]  /*16180*/  @!P2 IMAD R5, R118, R17, RZ ;  /* 0x000000117605a224 */ /* 0x002fc600078e02ff */
[----:B------:R-:W-:Y:S01]  /*16190*/  @!P6 IMAD R119, R119, R17, RZ ;  /* 0x000000117777e224 */ /* 0x000fe200078e02ff */
[----:B------:R-:W-:Y:S01]  /*161a0*/  @!P5 STG.E.U8 desc[UR36][R6.64+0xb9], R117 ;  /* 0x0000b9750600d986 */ /* 0x000fe2000c101124 */
[----:B------:R-:W-:-:S03]  /*161b0*/  ISETP.LT.OR P5, PT, R0, 0xc2, !P1 ;  /* 0x000000c20000780c */ /* 0x000fc60004fa1670 */
[----:B------:R0:W-:Y:S01]  /*161c0*/  @!P4 STG.E.U8 desc[UR36][R6.64+0xb8], R3 ;  /* 0x0000b8030600c986 */ /* 0x0001e2000c101124 */
[----:B------:R-:W-:-:S03]  /*161d0*/  ISETP.LT.OR P4, PT, R0, 0xc1, !P3 ;  /* 0x000000c10000780c */ /* 0x000fc60005f81670 */
[----:B------:R-:W-:Y:S01]  /*161e0*/  @!P6 STG.E.U8 desc[UR36][R8.64+0xb9], R119 ;  /* 0x0000b9770800e986 */ /* 0x000fe2000c101124 */
[----:B------:R-:W-:-:S03]  /*161f0*/  ISETP.LT.OR P6, PT, R0, 0xc2, !P3 ;  /* 0x000000c20000780c */ /* 0x000fc60005fc1670 */
[----:B------:R1:W-:Y:S01]  /*16200*/  @!P2 STG.E.U8 desc[UR36][R8.64+0xb8], R5 ;  /* 0x0000b8050800a986 */ /* 0x0003e2000c101124 */
[----:B------:R-:W-:Y:S01]  /*16210*/  ISETP.LT.OR P2, PT, R0, 0xc9, !P1 ;  /* 0x000000c90000780c */ /* 0x000fe20004f41670 */
[-C--:B------:R-:W-:Y:S02]  /*16220*/  @!P0 IMAD R11, R120, R17.reuse, RZ ;  /* 0x00000011780b8224 */ /* 0x080fe400078e02ff */
[-C--:B------:R-:W-:Y:S02]  /*16230*/  @!P5 IMAD R121, R121, R17.reuse, RZ ;  /* 0x000000117979d224 */ /* 0x080fe400078e02ff */
[-C--:B0-----:R-:W-:Y:S01]  /*16240*/  @!P4 IMAD R3, R122, R17.reuse, RZ ;  /* 0x000000117a03c224 */ /* 0x081fe200078e02ff */
[----:B------:R0:W-:Y:S03]  /*16250*/  @!P0 STG.E.U8 desc[UR36][R6.64+0xc0], R11 ;  /* 0x0000c00b06008986 */ /* 0x0001e6000c101124 */
[-C--:B------:R-:W-:Y:S01]  /*16260*/  @!P6 IMAD R123, R123, R17.reuse, RZ ;  /* 0x000000117b7be224 */ /* 0x080fe200078e02ff */
[----:B------:R-:W-:Y:S01]  /*16270*/  ISETP.LT.OR P0, PT, R0, 0xca, !P1 ;  /* 0x000000ca0000780c */ /* 0x000fe20004f01670 */
[----:B------:R-:W-:Y:S02]  /*16280*/  @!P5 STG.E.U8 desc[UR36][R6.64+0xc1], R121 ;  /* 0x0000c1790600d986 */ /* 0x000fe4000c101124 */
[----:B-1----:R-:W-:Y:S01]  /*16290*/  @!P2 IMAD R5, R124, R17, RZ ;  /* 0x000000117c05a224 */ /* 0x002fe200078e02ff */
[C---:B------:R-:W-:Y:S01]  /*162a0*/  ISETP.LT.OR P5, PT, R0.reuse, 0xc9, !P3 ;  /* 0x000000c90000780c */ /* 0x040fe20005fa1670 */
[----:B------:R1:W-:Y:S01]  /*162b0*/  @!P4 STG.E.U8 desc[UR36][R8.64+0xc0], R3 ;  /* 0x0000c0030800c986 */ /* 0x0003e2000c101124 */
        /* <DEDUP_REMOVED lines=8> */
[----:B------:R-:W-:Y:S03]  /*16340*/  @!P0 STG.E.U8 desc[UR36][R6.64+0xc9], R125 ;  /* 0x0000c97d06008986 */ /* 0x000fe6000c101124 */
[-C--:B-1----:R-:W-:Y:S01]  /*16350*/  @!P6 IMAD R3, R128, R17.reuse, RZ ;  /* 0x000000118003e224 */ /* 0x082fe200078e02ff */
[----:B------:R0:W-:Y:S03]  /*16360*/  @!P5 STG.E.U8 desc[UR36][R8.64+0xc8], R11 ;  /* 0x0000c80b0800d986 */ /* 0x0001e6000c101124 */
[----:B------:R-:W-:Y:S01]  /*16370*/  @!P2 IMAD R129, R129, R17, RZ ;  /* 0x000000118181a224 */ /* 0x000fe200078e02ff */
[C---:B------:R-:W-:Y:S01]  /*16380*/  ISETP.LT.OR P0, PT, R0.reuse, 0xd1, !P3 ;  /* 0x000000d10000780c */ /* 0x040fe20005f01670 */
[----:B------:R-:W-:Y:S01]  /*16390*/  @!P4 STG.E.U8 desc[UR36][R8.64+0xc9], R127 ;  /* 0x0000c97f0800c986 */ /* 0x000fe2000c101124 */
[----:B------:R-:W-:-:S02]  /*163a0*/  ISETP.LT.OR P5, PT, R0, 0xd2, !P3 ;  /* 0x000000d20000780c */ /* 0x000fc40005fa1670 */
[C---:B------:R-:W-:Y:S01]  /*163b0*/  ISETP.LT.OR P4, PT, R0.reuse, 0xd9, !P1 ;  /* 0x000000d90000780c */ /* 0x040fe20004f81670 */
[----:B------:R1:W-:Y:S01]  /*163c0*/  @!P6 STG.E.U8 desc[UR36][R6.64+0xd0], R3 ;  /* 0x0000d0030600e986 */ /* 0x0003e2000c101124 */
[----:B------:R-:W-:-:S03]  /*163d0*/  ISETP.LT.OR P6, PT, R0, 0xda, !P1 ;  /* 0x000000da0000780c */ /* 0x000fc60004fc1670 */
[----:B------:R-:W-:Y:S01]  /*163e0*/  @!P2 STG.E.U8 desc[UR36][R6.64+0xd1], R129 ;  /* 0x0000d1810600a986 */ /* 0x000fe2000c101124 */
[----:B------:R-:W-:-:S03]  /*163f0*/  ISETP.LT.OR P2, PT, R0, 0xd9, !P3 ;  /* 0x000000d90000780c */ /* 0x000fc60005f41670 */
[-C--:B--2---:R-:W-:Y:S02]  /*16400*/  @!P0 IMAD R5, R130, R17.reuse, RZ ;  /* 0x0000001182058224 */ /* 0x084fe400078e02ff */
[-C--:B------:R-:W-:Y:S02]  /*16410*/  @!P5 IMAD R131, R131, R17.reuse, RZ ;  /* 0x000000118383d224 */ /* 0x080fe400078e02ff */
[-C--:B0-----:R-:W-:Y:S02]  /*16420*/  @!P4 IMAD R11, R132, R17.reuse, RZ ;  /* 0x00000011840bc224 */ /* 0x081fe400078e02ff */
[-C--:B------:R-:W-:Y:S01]  /*16430*/  @!P6 IMAD R133, R133, R17.reuse, RZ ;  /* 0x000000118585e224 */ /* 0x080fe200078e02ff */
[----:B------:R0:W-:Y:S03]  /*16440*/  @!P0 STG.E.U8 desc[UR36][R8.64+0xd0], R5 ;  /* 0x0000d00508008986 */ /* 0x0001e6000c101124 */
[----:B-1----:R-:W-:Y:S01]  /*16450*/  @!P2 IMAD R3, R134, R17, RZ ;  /* 0x000000118603a224 */ /* 0x002fe200078e02ff */
[----:B------:R-:W-:Y:S01]  /*16460*/  @!P5 STG.E.U8 desc[UR36][R8.64+0xd1], R131 ;  /* 0x0000d1830800d986 */ /* 0x000fe2000c101124 */
[----:B------:R-:W-:-:S02]  /*16470*/  ISETP.LT.OR P0, PT, R0, 0xda, !P3 ;  /* 0x000000da0000780c */ /* 0x000fc40005f01670 */
        /* <DEDUP_REMOVED lines=14> */
[----:B------:R-:W-:Y:S01]  /*16560*/  @!P4 STG.E.U8 desc[UR36][R6.64+0xe1], R137 ;  /* 0x0000e1890600c986 */ /* 0x000fe2000c101124 */
[----:B------:R-:W-:-:S02]  /*16570*/  ISETP.LT.OR P0, PT, R0, 0xe9, !P1 ;  /* 0x000000e90000780c */ /* 0x000fc40004f01670 */
[C---:B------:R-:W-:Y:S01]  /*16580*/  ISETP.LT.OR P4, PT, R0.reuse, 0xea, !P1 ;  /* 0x000000ea0000780c */ /* 0x040fe20004f81670 */
[----:B------:R1:W-:Y:S01]  /*16590*/  @!P6 STG.E.U8 desc[UR36][R8.64+0xe0], R11 ;  /* 0x0000e00b0800e986 */ /* 0x0003e2000c101124 */
[C---:B------:R-:W-:Y:S02]  /*165a0*/  ISETP.LT.OR P6, PT, R0.reuse, 0xe9, !P3 ;  /* 0x000000e90000780c */ /* 0x040fe40005fc1670 */
[C---:B------:R-:W-:Y:S01]  /*165b0*/  ISETP.LT.OR P5, PT, R0.reuse, 0xea, !P3 ;  /* 0x000000ea0000780c */ /* 0x040fe20005fa1670 */
[----:B------:R-:W-:Y:S01]  /*165c0*/  @!P2 STG.E.U8 desc[UR36][R8.64+0xe1], R139 ;  /* 0x0000e18b0800a986 */ /* 0x000fe2000c101124 */
[----:B------:R-:W-:-:S05]  /*165d0*/  ISETP.LT.OR P2, PT, R0, 0xf1, !P1 ;  /* 0x000000f10000780c */ /* 0x000fca0004f41670 */
[-C--:B--2---:R-:W-:Y:S02]  /*165e0*/  @!P0 IMAD R3, R140, R17.reuse, RZ ;  /* 0x000000118c038224 */ /* 0x084fe400078e02ff */
[-C--:B------:R-:W-:Y:S02]  /*165f0*/  @!P4 IMAD R141, R141, R17.reuse, RZ ;  /* 0x000000118d8dc224 */ /* 0x080fe400078e02ff */
[-C--:B0-----:R-:W-:Y:S02]  /*16600*/  @!P6 IMAD R5, R142, R17.reuse, RZ ;  /* 0x000000118e05e224 */ /* 0x081fe400078e02ff */
[-C--:B------:R-:W-:Y:S02]  /*16610*/  @!P5 IMAD R143, R143, R17.reuse, RZ ;  /* 0x000000118f8fd224 */ /* 0x080fe400078e02ff */
[----:B-1----:R-:W-:Y:S01]  /*16620*/  @!P2 IMAD R11, R144, R17, RZ ;  /* 0x00000011900ba224 */ /* 0x002fe200078e02ff */
[----:B------:R0:W-:Y:S01]  /*16630*/  @!P0 STG.E.U8 desc[UR36][R6.64+0xe8], R3 ;  /* 0x0000e80306008986 */ /* 0x0001e2000c101124 */
[----:B------:R-:W-:-:S03]  /*16640*/  ISETP.LT.OR P0, PT, R0, 0xf2, !P1 ;  /* 0x000000f20000780c */ /* 0x000fc60004f01670 */
[----:B------:R-:W-:Y:S01]  /*16650*/  @!P4 STG.E.U8 desc[UR36][R6.64+0xe9], R141 ;  /* 0x0000e98d0600c986 */ /* 0x000fe2000c101124 */
[----:B------:R-:W-:-:S03]  /*16660*/  ISETP.LT.OR P4, PT, R0, 0xf1, !P3 ;  /* 0x000000f10000780c */ /* 0x000fc60005f81670 */
[----:B------:R-:W-:Y:S01]  /*16670*/  @!P6 STG.E.U8 desc[UR36][R8.64+0xe8], R5 ;  /* 0x0000e8050800e986 */ /* 0x000fe2000c101124 */
[----:B------:R-:W-:-:S03]  /*16680*/  ISETP.LT.OR P6, PT, R0, 0xf2, !P3 ;  /* 0x000000f20000780c */ /* 0x000fc60005fc1670 */
[----:B------:R-:W-:Y:S01]  /*16690*/  @!P5 STG.E.U8 desc[UR36][R8.64+0xe9], R143 ;  /* 0x0000e98f0800d986 */ /* 0x000fe2000c101124 */
[----:B------:R-:W-:-:S03]  /*166a0*/  ISETP.LT.OR P5, PT, R0, 0xf9, !P3 ;  /* 0x000000f90000780c */ /* 0x000fc60005fa1670 */
[----:B------:R1:W-:Y:S01]  /*166b0*/  @!P2 STG.E.U8 desc[UR36][R6.64+0xf0], R11 ;  /* 0x0000f00b0600a986 */ /* 0x0003e2000c101124 */
[C---:B------:R-:W-:Y:S02]  /*166c0*/  ISETP.LT.OR P2, PT, R0.reuse, 0xf9, !P1 ;  /* 0x000000f90000780c */ /* 0x040fe40004f41670 */
[C---:B------:R-:W-:Y:S02]  /*166d0*/  ISETP.LT.OR P1, PT, R0.reuse, 0xfa, !P1 ;  /* 0x000000fa0000780c */ /* 0x040fe40004f21670 */
[----:B------:R-:W-:Y:S01]  /*166e0*/  ISETP.LT.OR P3, PT, R0, 0xfa, !P3 ;  /* 0x000000fa0000780c */ /* 0x000fe20005f61670 */
[-C--:B------:R-:W-:Y:S02]  /*166f0*/  @!P0 IMAD R145, R145, R17.reuse, RZ ;  /* 0x0000001191918224 */ /* 0x080fe400078e02ff */
[-C--:B0-----:R-:W-:Y:S02]  /*16700*/  @!P4 IMAD R3, R146, R17.reuse, RZ ;  /* 0x000000119203c224 */ /* 0x081fe400078e02ff */
[----:B------:R-:W-:-:S02]  /*16710*/  @!P6 IMAD R147, R147, R17, RZ ;  /* 0x000000119393e224 */ /* 0x000fc400078e02ff */
[-C--:B-1----:R-:W-:Y:S02]  /*16720*/  @!P5 IMAD R11, R150, R17.reuse, RZ ;  /* 0x00000011960bd224 */ /* 0x082fe400078e02ff */
[-C--:B------:R-:W-:Y:S02]  /*16730*/  @!P2 IMAD R5, R148, R17.reuse, RZ ;  /* 0x000000119405a224 */ /* 0x080fe400078e02ff */
[-C--:B------:R-:W-:Y:S02]  /*16740*/  @!P1 IMAD R149, R149, R17.reuse, RZ ;  /* 0x0000001195959224 */ /* 0x080fe400078e02ff */
[----:B------:R-:W-:Y:S01]  /*16750*/  @!P3 IMAD R151, R151, R17, RZ ;  /* 0x000000119797b224 */ /* 0x000fe200078e02ff */
[----:B------:R0:W-:Y:S04]  /*16760*/  @!P0 STG.E.U8 desc[UR36][R6.64+0xf1], R145 ;  /* 0x0000f19106008986 */ /* 0x0001e8000c101124 */
[----:B------:R0:W-:Y:S04]  /*16770*/  @!P4 STG.E.U8 desc[UR36][R8.64+0xf0], R3 ;  /* 0x0000f0030800c986 */ /* 0x0001e8000c101124 */
[----:B------:R0:W-:Y:S04]  /*16780*/  @!P6 STG.E.U8 desc[UR36][R8.64+0xf1], R147 ;  /* 0x0000f1930800e986 */ /* 0x0001e8000c101124 */
[----:B------:R0:W-:Y:S04]  /*16790*/  @!P2 STG.E.U8 desc[UR36][R6.64+0xf8], R5 ;  /* 0x0000f8050600a986 */ /* 0x0001e8000c101124 */
[----:B------:R0:W-:Y:S04]  /*167a0*/  @!P1 STG.E.U8 desc[UR36][R6.64+0xf9], R149 ;  /* 0x0000f99506009986 */ /* 0x0001e8000c101124 */
[----:B------:R0:W-:Y:S04]  /*167b0*/  @!P5 STG.E.U8 desc[UR36][R8.64+0xf8], R11 ;  /* 0x0000f80b0800d986 */ /* 0x0001e8000c101124 */
[----:B------:R0:W-:Y:S02]  /*167c0*/  @!P3 STG.E.U8 desc[UR36][R8.64+0xf9], R151 ;  /* 0x0000f9970800b986 */ /* 0x0001e4000c101124 */
.L_x_548:
[----:B------:R-:W-:Y:S05]  /*167d0*/  BSYNC B0 ;  /* 0x0000000000007941 */ /* 0x000fea0003800000 */
.L_x_34:
[----:B0-----:R-:W5:Y:S04]  /*167e0*/  LDL.LU R3, [R1+0x200] ;  /* 0x0002000001037983 */ /* 0x001f680000300800 */
[----:B------:R-:W5:Y:S01]  /*167f0*/  LDL.LU R2, [R1+0x204] ;  /* 0x0002040001027983 */ /* 0x000f620000300800 */
[----:B------:R-:W-:Y:S01]  /*16800*/  ULDC UR4, c[0x0][0xc] ;  /* 0x0000030000047ab9 */ /* 0x000fe20000000800 */
[----:B------:R-:W-:Y:S01]  /*16810*/  ULDC UR5, c[0x0][0x10] ;  /* 0x0000040000057ab9 */ /* 0x000fe20000000800 */
[----:B------:R-:W5:Y:S01]  /*16820*/  LDC R5, c[0x0][0x14] ;  /* 0x00000500ff057b82 */ /* 0x000f620000000800 */
[----:B------:R-:W-:Y:S01]  /*16830*/  UIMAD.WIDE.U32 UR4, UR4, UR5, URZ ;  /* 0x00000005040472a5 */ /* 0x000fe2000f8e003f */
[----:B------:R-:W-:Y:S01]  /*16840*/  PRMT R0, RZ, 0x7610, R0 ;  /* 0x00007610ff007816 */ /* 0x000fe20000000000 */
[----:B------:R-:W-:Y:S01]  /*16850*/  UMOV UR42, 0xffffffff ;  /* 0xffffffff002a7882 */ /* 0x000fe20000000000 */
[----:B------:R-:W-:-:S03]  /*16860*/  UMOV UR43, 0xffffffff ;  /* 0xffffffff002b7882 */ /* 0x000fc60000000000 */
[----:B-----5:R-:W-:-:S04]  /*16870*/  IMAD.WIDE.U32 R2, R5, UR4, R2 ;  /* 0x0000000405027c25 */ /* 0x020fc8000f8e0002 */
[----:B------:R-:W-:Y:S01]  /*16880*/  IMAD R5, R5, UR5, RZ ;  /* 0x0000000505057c24 */ /* 0x000fe2000f8e02ff */
[----:B------:R-:W-:Y:S01]  /*16890*/  ULDC.64 UR4, c[0x0][0x650] ;  /* 0x0001940000047ab9 */ /* 0x000fe20000000a00 */
[----:B-1-3--:R-:W-:Y:S01]  /*168a0*/  IMAD.MOV.U32 R6, RZ, RZ, R2 ;  /* 0x000000ffff067224 */ /* 0x00afe200078e0002 */
[----:B------:R-:W-:Y:S02]  /*168b0*/  ISETP.GE.U32.AND P0, PT, R2, UR4, PT ;  /* 0x0000000402007c0c */ /* 0x000fe4000bf06070 */
[----:B------:R-:W-:-:S04]  /*168c0*/  IADD3 R4, R3, R5, RZ ;  /* 0x0000000503047210 */ /* 0x000fc80007ffe0ff */
[----:B------:R-:W-:Y:S01]  /*168d0*/  ISETP.GE.U32.AND.EX P0, PT, R4, UR5, PT, P0 ;  /* 0x0000000504007c0c */ /* 0x000fe2000bf06100 */
[----:B------:R0:W-:Y:S04]  /*168e0*/  STL [R1+0x200], R4 ;  /* 0x0002000401007387 */ /* 0x0001e80000100800 */
[----:B------:R0:W-:Y:S08]  /*168f0*/  STL [R1+0x204], R6 ;  /* 0x0002040601007387 */ /* 0x0001f00000100800 */
[----:B------:R-:W-:Y:S05]  /*16900*/  @P0 BRA `(.L_x_549) ;  /* 0x0000000400880947 */ /* 0x000fea0003800000 */
[----:B------:R-:W1:Y:S01]  /*16910*/  S2UR UR6, SR_CTAID.X ;  /* 0x00000000000679c3 */ /* 0x000e620000002500 */
[----:B------:R-:W-:Y:S01]  /*16920*/  ULDC.64 UR12, c[0x0][0x628] ;  /* 0x00018a00000c7ab9 */ /* 0x000fe20000000a00 */
[----:B------:R-:W-:Y:S01]  /*16930*/  ULDC UR4, c[0x0][0x150] ;  /* 0x0000540000047ab9 */ /* 0x000fe20000000800 */
[----:B------:R-:W-:Y:S01]  /*16940*/  ISETP.NE.U32.AND P0, PT, RZ, UR12, PT ;  /* 0x0000000cff007c0c */ /* 0x000fe2000bf05070 */
[----:B------:R-:W-:Y:S01]  /*16950*/  ULDC UR15, c[0x0][0x630] ;  /* 0x00018c00000f7ab9 */ /* 0x000fe20000000800 */
[----:B------:R-:W-:Y:S01]  /*16960*/  R2UR UR16, R6 ;  /* 0x00000000061072ca */ /* 0x000fe200000e0000 */
[----:B------:R-:W-:Y:S01]  /*16970*/  ULDC UR19, c[0x0][0x154] ;  /* 0x0000550000137ab9 */ /* 0x000fe20000000800 */
[----:B------:R-:W-:Y:S01]  /*16980*/  ISETP.NE.AND.EX P0, PT, RZ, UR13, PT, P0 ;  /* 0x0000000dff007c0c */ /* 0x000fe2000bf05300 */
[----:B------:R-:W3:Y:S01]  /*16990*/  S2UR UR18, SR_CTAID.Y ;  /* 0x00000000001279c3 */ /* 0x000ee20000002600 */
[----:B------:R-:W-:Y:S02]  /*169a0*/  R2UR UR17, R4 ;  /* 0x00000000041172ca */ /* 0x000fe400000e0000 */
[----:B------:R-:W-:-:S02]  /*169b0*/  R2UR UR10, R6 ;  /* 0x00000000060a72ca */ /* 0x000fc400000e0000 */
[----:B------:R-:W-:Y:S02]  /*169c0*/  R2UR UR11, R4 ;  /* 0x00000000040b72ca */ /* 0x000fe400000e0000 */
[----:B-1----:R-:W-:-:S05]  /*169d0*/  I2FP.F32.U32 R0, UR6 ;  /* 0x0000000600007c45 */ /* 0x002fca0008201000 */
[----:B------:R-:W-:-:S04]  /*169e0*/  FMUL R0, R0, UR4 ;  /* 0x0000000400007c20 */ /* 0x000fc80008400000 */
[----:B------:R1:W0:Y:S01]  /*169f0*/  F2I.U32.TRUNC.NTZ R2, R0 ;  /* 0x0000000000027305 */ /* 0x000222000020f000 */
[----:B---3--:R-:W-:Y:S05]  /*16a00*/  @!P0 BRA `(.L_x_550) ;  /* 0x0000000000308947 */ /* 0x008fea0003800000 */
        /* <DEDUP_REMOVED lines=12> */
.L_x_550:
[----:B------:R-:W-:Y:S01]  /*16ad0*/  USHF.R.U64 UR43, UR10, UR15, UR11 ;  /* 0x0000000f0a2b7299 */ /* 0x000fe2000800120b */
[----:B-1----:R-:W-:Y:S01]  /*16ae0*/  I2FP.F32.U32 R0, UR18 ;  /* 0x0000001200007c45 */ /* 0x002fe20008201000 */
[----:B------:R-:W-:Y:S02]  /*16af0*/  USHF.R.U32.HI UR4, URZ, UR15, UR11 ;  /* 0x0000000f3f047299 */ /* 0x000fe4000801160b */
[----:B------:R-:W-:Y:S02]  /*16b00*/  UIADD3 UR10, UP0, URZ, -UR43, URZ ;  /* 0x8000002b3f0a7290 */ /* 0x000fe4000ff1e03f */
[----:B------:R-:W-:Y:S01]  /*16b10*/  FMUL R0, R0, UR19 ;  /* 0x0000001300007c20 */ /* 0x000fe20008400000 */
[----:B------:R-:W-:Y:S01]  /*16b20*/  ULDC.64 UR12, c[0x0][0x620] ;  /* 0x00018800000c7ab9 */ /* 0x000fe20000000a00 */
[----:B------:R-:W-:Y:S01]  /*16b30*/  UIADD3.X UR4, URZ, ~UR4, URZ, UP0, !UPT ;  /* 0x800000043f047290 */ /* 0x000fe200087fe43f */
[----:B------:R-:W-:Y:S01]  /*16b40*/  UMOV UR8, UR16 ;  /* 0x0000001000087c82 */ /* 0x000fe20008000000 */
[----:B------:R-:W-:-:S02]  /*16b50*/  UMOV UR9, UR17 ;  /* 0x0000001100097c82 */ /* 0x000fc40008000000 */
[----:B------:R-:W-:Y:S01]  /*16b60*/  UIMAD UR4, UR4, UR12, URZ ;  /* 0x0000000c040472a4 */ /* 0x000fe2000f8e023f */
[----:B------:R-:W1:Y:S01]  /*16b70*/  F2I.U32.TRUNC.NTZ R0, R0 ;  /* 0x0000000000007305 */ /* 0x000e62000020f000 */
[----:B------:R-:W-:Y:S01]  /*16b80*/  UIMAD.WIDE.U32 UR8, UR10, UR12, UR8 ;  /* 0x0000000c0a0872a5 */ /* 0x000fe2000f8e0008 */
[----:B0-----:R-:W-:Y:S01]  /*16b90*/  R2UR UR12, R2 ;  /* 0x00000000020c72ca */ /* 0x001fe200000e0000 */
[----:B------:R-:W-:Y:S01]  /*16ba0*/  UIMAD UR10, UR10, UR13, UR4 ;  /* 0x0000000d0a0a72a4 */ /* 0x000fe2000f8e0204 */
[----:B------:R-:W-:Y:S01]  /*16bb0*/  ULDC UR11, c[0x0][0x618] ;  /* 0x00018600000b7ab9 */ /* 0x000fe20000000800 */
[----:B------:R-:W-:Y:S02]  /*16bc0*/  ULDC UR21, c[0x0][0x658] ;  /* 0x0001960000157ab9 */ /* 0x000fe40000000800 */
[----:B------:R-:W-:Y:S01]  /*16bd0*/  UIADD3 UR9, UR9, UR10, URZ ;  /* 0x0000000a09097290 */ /* 0x000fe2000fffe03f */
[----:B------:R-:W-:Y:S01]  /*16be0*/  UMOV UR15, 0xffffffff ;  /* 0xffffffff000f7882 */ /* 0x000fe20000000000 */
[----:B------:R-:W-:Y:S01]  /*16bf0*/  ULDC.64 UR4, c[0x0][0x640] ;  /* 0x0001900000047ab9 */ /* 0x000fe20000000a00 */
[----:B------:R-:W-:Y:S01]  /*16c00*/  USHF.L.U32 UR15, UR15, UR21, URZ ;  /* 0x000000150f0f7299 */ /* 0x000fe2000800063f */
[----:B------:R-:W-:Y:S01]  /*16c10*/  ISETP.NE.U32.AND P0, PT, RZ, UR4, PT ;  /* 0x00000004ff007c0c */ /* 0x000fe2000bf05070 */
[----:B------:R-:W-:-:S02]  /*16c20*/  USHF.R.U64 UR16, UR8, UR11, UR9 ;  /* 0x0000000b08107299 */ /* 0x000fc40008001209 */
[----:B------:R-:W-:Y:S01]  /*16c30*/  USHF.R.U32.HI UR8, URZ, UR11, UR9 ;  /* 0x0000000b3f087299 */ /* 0x000fe20008011609 */
[----:B-1----:R-:W-:Y:S01]  /*16c40*/  R2UR UR14, R0 ;  /* 0x00000000000e72ca */ /* 0x002fe200000e0000 */
[----:B------:R-:W-:Y:S01]  /*16c50*/  ULDC UR17, c[0x0][0x608] ;  /* 0x0001820000117ab9 */ /* 0x000fe20000000800 */
[----:B------:R-:W-:Y:S01]  /*16c60*/  ULOP3.LUT UR41, URZ, UR15, URZ, 0x33, !UPT ;  /* 0x0000000f3f297292 */ /* 0x000fe2000f8e333f */
[----:B------:R-:W-:Y:S01]  /*16c70*/  ISETP.NE.AND.EX P0, PT, RZ, UR5, PT, P0 ;  /* 0x00000005ff007c0c */ /* 0x000fe2000bf05300 */
[----:B------:R-:W-:Y:S02]  /*16c80*/  USHF.R.U64 UR15, UR16, UR17, UR8 ;  /* 0x00000011100f7299 */ /* 0x000fe40008001208 */
[----:B------:R-:W-:Y:S02]  /*16c90*/  USHF.R.U32.HI UR8, URZ, UR17, UR8 ;  /* 0x000000113f087299 */ /* 0x000fe40008011608 */
[----:B------:R-:W-:Y:S02]  /*16ca0*/  UIADD3 UR12, -UR12, URZ, URZ ;  /* 0x0000003f0c0c7290 */ /* 0x000fe4000fffe13f */
[----:B------:R-:W-:Y:S01]  /*16cb0*/  USHF.R.U64 UR17, UR15, UR21, UR8 ;  /* 0x000000150f117299 */ /* 0x000fe20008001208 */
[----:B------:R-:W-:Y:S01]  /*16cc0*/  UMOV UR19, 0x1 ;  /* 0x0000000100137882 */ /* 0x000fe20000000000 */
[----:B------:R-:W-:Y:S01]  /*16cd0*/  ULDC UR13, c[0x0][0x144] ;  /* 0x00005100000d7ab9 */ /* 0x000fe20000000800 */
[----:B------:R-:W-:Y:S01]  /*16ce0*/  ULDC UR7, c[0x0][0x600] ;  /* 0x0001800000077ab9 */ /* 0x000fe20000000800 */
[----:B------:R-:W-:-:S02]  /*16cf0*/  USHF.L.U32 UR24, UR19, UR21, URZ ;  /* 0x0000001513187299 */ /* 0x000fc4000800063f */
[----:B------:R-:W-:Y:S02]  /*16d00*/  USHF.R.U32.HI UR8, URZ, UR21, UR8 ;  /* 0x000000153f087299 */ /* 0x000fe40008011608 */
[----:B------:R-:W-:Y:S02]  /*16d10*/  UIMAD UR21, UR13, UR12, UR6 ;  /* 0x0000000c0d1572a4 */ /* 0x000fe4000f8e0206 */
[----:B------:R-:W-:Y:S02]  /*16d20*/  UIADD3 UR20, UR7, -0x1, URZ ;  /* 0xffffffff07147890 */ /* 0x000fe4000fffe03f */
[----:B------:R-:W-:Y:S01]  /*16d30*/  UIADD3 UR19, -UR14, URZ, URZ ;  /* 0x0000003f0e137290 */ /* 0x000fe2000fffe13f */
[----:B------:R-:W-:Y:S01]  /*16d40*/  ULDC UR25, c[0x0][0x148] ;  /* 0x0000520000197ab9 */ /* 0x000fe20000000800 */
[----:B------:R-:W-:Y:S01]  /*16d50*/  ULDC UR22, c[0x0][0x648] ;  /* 0x0001920000167ab9 */ /* 0x000fe20000000800 */
[----:B------:R-:W-:Y:S01]  /*16d60*/  ULDC UR23, c[0x0][0x638] ;  /* 0x00018e0000177ab9 */ /* 0x000fe20000000800 */
        /* <DEDUP_REMOVED lines=14> */
.L_x_551:
[----:B------:R-:W-:Y:S01]  /*16e50*/  UISETP.NE.AND UP0, UPT, UR46, URZ, UPT ;  /* 0x0000003f2e00728c */ /* 0x000fe2000bf05270 */
[----:B------:R-:W-:Y:S01]  /*16e60*/  MOV R0, 0x1 ;  /* 0x0000000100007802 */ /* 0x000fe20000000f00 */
[----:B------:R-:W-:Y:S02]  /*16e70*/  USHF.R.U64 UR4, UR6, UR22, UR8 ;  /* 0x0000001606047299 */ /* 0x000fe40008001208 */
[----:B------:R-:W-:Y:S02]  /*16e80*/  ULOP3.LUT UR41, UR15, UR41, URZ, 0xc0, !UPT ;  /* 0x000000290f297292 */ /* 0x000fe4000f8ec03f */
[----:B------:R-:W-:Y:S02]  /*16e90*/  UIADD3 UR5, -UR4, URZ, URZ ;  /* 0x0000003f04057290 */ /* 0x000fe4000fffe13f */
[----:B------:R-:W-:Y:S02]  /*16ea0*/  UIMAD UR41, UR24, UR4, UR41 ;  /* 0x00000004182972a4 */ /* 0x000fe4000f8e0229 */
[----:B------:R-:W-:-:S02]  /*16eb0*/  ULOP3.LUT UR16, UR16, UR20, URZ, 0xc0, !UPT ;  /* 0x0000001410107292 */ /* 0x000fc4000f8ec03f */
[----:B------:R-:W-:Y:S02]  /*16ec0*/  @UP0 UIMAD UR21, UR25, UR19, UR18 ;  /* 0x00000013191502a4 */ /* 0x000fe4000f8e0212 */
[----:B------:R-:W-:-:S03]  /*16ed0*/  UIMAD UR4, UR5, UR23, UR17 ;  /* 0x00000017050472a4 */ /* 0x000fc6000f8e0211 */
[----:B------:R-:W-:Y:S01]  /*16ee0*/  ULDC UR5, c[0x0][0x610] ;  /* 0x0001840000057ab9 */ /* 0x000fe20000000800 */
[----:B------:R-:W-:Y:S02]  /*16ef0*/  UIMAD UR4, UR4, UR7, UR16 ;  /* 0x00000007040472a4 */ /* 0x000fe4000f8e0210 */
[----:B------:R-:W-:-:S04]  /*16f00*/  UIMAD UR41, UR41, UR5, UR21 ;  /* 0x00000005292972a4 */ /* 0x000fc8000f8e0215 */
[----:B------:R-:W-:Y:S02]  /*16f10*/  USEL UR42, UR4, UR41, !UP0 ;  /* 0x00000029042a7287 */ /* 0x000fe4000c000000 */
[----:B------:R-:W-:-:S12]  /*16f20*/  USEL UR41, UR41, UR4, !UP0 ;  /* 0x0000000429297287 */ /* 0x000fd8000c000000 */
.L_x_549:
[----:B------:R-:W-:-:S13]  /*16f30*/  LOP3.LUT P0, RZ, R0, 0xff, RZ, 0xc0, !PT ;  /* 0x000000ff00ff7812 */ /* 0x000fda000780c0ff */
[----:B------:R-:W-:Y:S05]  /*16f40*/  @P0 BRA `(.L_x_552) ;  /* 0xfffffea400100947 */ /* 0x000fea000383ffff */
[----:B------:R-:W-:Y:S05]  /*16f50*/  EXIT ;  /* 0x000000000000794d */ /* 0x000fea0003800000 */
.L_x_7:
[----:B------:R-:W2:Y:S01]  /*16f60*/  LDL R5, [R1+0x204] ;  /* 0x0002040001057983 */ /* 0x000ea20000100800 */
[----:B------:R-:W-:-:S03]  /*16f70*/  ULDC.64 UR4, c[0x0][0x650] ;  /* 0x0001940000047ab9 */ /* 0x000fc60000000a00 */
[----:B------:R-:W3:Y:S01]  /*16f80*/  LDL R4, [R1+0x200] ;  /* 0x0002000001047983 */ /* 0x000ee20000100800 */
[----:B------:R-:W-:Y:S01]  /*16f90*/  PRMT R0, RZ, 0x7610, R0 ;  /* 0x00007610ff007816 */ /* 0x000fe20000000000 */
[----:B------:R-:W-:Y:S01]  /*16fa0*/  IMAD.MOV.U32 R2, RZ, RZ, -0x1 ;  /* 0xffffffffff027424 */ /* 0x000fe200078e00ff */
[----:B------:R-:W-:Y:S01]  /*16fb0*/  MOV R3, 0xffffffff ;  /* 0xffffffff00037802 */ /* 0x000fe20000000f00 */
[----:B------:R-:W-:Y:S01]  /*16fc0*/  IMAD.MOV.U32 R9, RZ, RZ, -0x1 ;  /* 0xffffffffff097424 */ /* 0x000fe200078e00ff */
[----:B--2---:R-:W-:-:S04]  /*16fd0*/  ISETP.GE.U32.AND P0, PT, R5, UR4, PT ;  /* 0x0000000405007c0c */ /* 0x004fc8000bf06070 */
[----:B---3--:R-:W-:-:S13]  /*16fe0*/  ISETP.GE.U32.AND.EX P0, PT, R4, UR5, PT, P0 ;  /* 0x0000000504007c0c */ /* 0x008fda000bf06100 */
        /* <DEDUP_REMOVED lines=21> */
.L_x_554:
[----:B------:R-:W-:Y:S01]  /*17140*/  USHF.R.U64 UR4, UR14, UR19, UR15 ;  /* 0x000000130e047299 */ /* 0x000fe2000800120f */
[----:B------:R-:W-:Y:S01]  /*17150*/  R2UR UR7, R4 ;  /* 0x00000000040772ca */ /* 0x000fe200000e0000 */
[----:B------:R-:W-:Y:S02]  /*17160*/  USHF.R.U32.HI UR5, URZ, UR19, UR15 ;  /* 0x000000133f057299 */ /* 0x000fe4000801160f */
[----:B------:R-:W-:Y:S01]  /*17170*/  UIADD3 UR13, UP0, URZ, -UR4, URZ ;  /* 0x800000043f0d7290 */ /* 0x000fe2000ff1e03f */
[----:B------:R-:W-:Y:S01]  /*17180*/  ULDC.64 UR14, c[0x0][0x620] ;  /* 0x00018800000e7ab9 */ /* 0x000fe20000000a00 */
[----:B------:R-:W-:Y:S02]  /*17190*/  UMOV UR6, UR20 ;  /* 0x0000001400067c82 */ /* 0x000fe40008000000 */
[----:B------:R-:W-:Y:S02]  /*171a0*/  UIADD3.X UR5, URZ, ~UR5, URZ, UP0, !UPT ;  /* 0x800000053f057290 */ /* 0x000fe400087fe43f */
[----:B------:R-:W-:-:S02]  /*171b0*/  UISETP.NE.AND UP1, UPT, UR46, URZ, UPT ;  /* 0x0000003f2e00728c */ /* 0x000fc4000bf25270 */
[----:B------:R-:W-:Y:S02]  /*171c0*/  UIMAD UR5, UR5, UR14, URZ ;  /* 0x0000000e050572a4 */ /* 0x000fe4000f8e023f */
[----:B------:R-:W-:Y:S02]  /*171d0*/  UIMAD.WIDE.U32 UR6, UR13, UR14, UR6 ;  /* 0x0000000e0d0672a5 */ /* 0x000fe4000f8e0006 */
[----:B------:R-:W-:Y:S01]  /*171e0*/  UIMAD UR5, UR13, UR15, UR5 ;  /* 0x0000000f0d0572a4 */ /* 0x000fe2000f8e0205 */
[----:B------:R-:W-:Y:S02]  /*171f0*/  ULDC UR14, c[0x0][0x608] ;  /* 0x00018200000e7ab9 */ /* 0x000fe40000000800 */
[----:B------:R-:W-:Y:S01]  /*17200*/  ULDC UR13, c[0x0][0x618] ;  /* 0x00018600000d7ab9 */ /* 0x000fe20000000800 */
[----:B------:R-:W-:Y:S01]  /*17210*/  UIADD3 UR5, UR7, UR5, URZ ;  /* 0x0000000507057290 */ /* 0x000fe2000fffe03f */
[----:B------:R-:W-:Y:S01]  /*17220*/  ULDC UR22, c[0x0][0x658] ;  /* 0x0001960000167ab9 */ /* 0x000fe20000000800 */
[----:B------:R-:W-:-:S02]  /*17230*/  @UP1 UIMAD UR8, UR11, UR12, UR10 ;  /* 0x0000000c0b0812a4 */ /* 0x000fc4000f8e020a */
[----:B------:R-:W-:Y:S02]  /*17240*/  USHF.R.U64 UR17, UR6, UR13, UR5 ;  /* 0x0000000d06117299 */ /* 0x000fe40008001205 */
[----:B------:R-:W-:Y:S01]  /*17250*/  USHF.R.U32.HI UR5, URZ, UR13, UR5 ;  /* 0x0000000d3f057299 */ /* 0x000fe20008011605 */
[----:B------:R-:W-:Y:S01]  /*17260*/  ULDC.64 UR6, c[0x0][0x640] ;  /* 0x0001900000067ab9 */ /* 0x000fe20000000a00 */
[----:B------:R-:W-:Y:S01]  /*17270*/  UMOV UR10, 0xffffffff ;  /* 0xffffffff000a7882 */ /* 0x000fe20000000000 */
[----:B------:R-:W-:Y:S01]  /*17280*/  ISETP.NE.U32.AND P0, PT, RZ, UR6, PT ;  /* 0x00000006ff007c0c */ /* 0x000fe2000bf05070 */
[----:B------:R-:W-:Y:S02]  /*17290*/  USHF.R.U64 UR18, UR17, UR14, UR5 ;  /* 0x0000000e11127299 */ /* 0x000fe40008001205 */
[----:B------:R-:W-:Y:S01]  /*172a0*/  USHF.R.U32.HI UR5, URZ, UR14, UR5 ;  /* 0x0000000e3f057299 */ /* 0x000fe20008011605 */
[----:B------:R-:W-:Y:S01]  /*172b0*/  ISETP.NE.AND.EX P0, PT, RZ, UR7, PT, P0 ;  /* 0x00000007ff007c0c */ /* 0x000fe2000bf05300 */
[----:B------:R-:W-:-:S02]  /*172c0*/  USHF.L.U32 UR11, UR10, UR22, URZ ;  /* 0x000000160a0b7299 */ /* 0x000fc4000800063f */
[----:B------:R-:W-:Y:S01]  /*172d0*/  USHF.R.U64 UR19, UR18, UR22, UR5 ;  /* 0x0000001612137299 */ /* 0x000fe20008001205 */
[----:B------:R-:W-:Y:S01]  /*172e0*/  ULDC UR20, c[0x0][0x600] ;  /* 0x0001800000147ab9 */ /* 0x000fe20000000800 */
[----:B------:R-:W-:Y:S02]  /*172f0*/  USHF.R.U32.HI UR10, URZ, UR22, UR5 ;  /* 0x000000163f0a7299 */ /* 0x000fe40008011605 */
[----:B------:R-:W-:Y:S02]  /*17300*/  UIADD3 UR21, UR20, -0x1, URZ ;  /* 0xffffffff14157890 */ /* 0x000fe4000fffe03f */
[----:B------:R-:W-:Y:S01]  /*17310*/  ULOP3.LUT UR26, URZ, UR11, URZ, 0x33, !UPT ;  /* 0x0000000b3f1a7292 */ /* 0x000fe2000f8e333f */
        /* <DEDUP_REMOVED lines=17> */
.L_x_555:
[----:B------:R-:W-:Y:S01]  /*17430*/  USHF.R.U64 UR6, UR5, UR23, UR10 ;  /* 0x0000001705067299 */ /* 0x000fe2000800120a */
[----:B------:R-:W-:Y:S01]  /*17440*/  MOV R0, 0x1 ;  /* 0x0000000100007802 */ /* 0x000fe20000000f00 */
[----:B------:R-:W-:Y:S01]  /*17450*/  USHF.L.U32 UR25, UR25, UR22, URZ ;  /* 0x0000001619197299 */ /* 0x000fe2000800063f */
[----:B------:R-:W-:Y:S01]  /*17460*/  IMAD.U32 R9, RZ, RZ, UR4 ;  /* 0x00000004ff097e24 */ /* 0x000fe2000f8e00ff */
[----:B------:R-:W-:Y:S02]  /*17470*/  ULOP3.LUT UR5, UR18, UR26, URZ, 0xc0, !UPT ;  /* 0x0000001a12057292 */ /* 0x000fe4000f8ec03f */
[----:B------:R-:W-:Y:S02]  /*17480*/  UIADD3 UR7, -UR6, URZ, URZ ;  /* 0x0000003f06077290 */ /* 0x000fe4000fffe13f */
[----:B------:R-:W-:Y:S02]  /*17490*/  UIMAD UR6, UR25, UR6, UR5 ;  /* 0x00000006190672a4 */ /* 0x000fe4000f8e0205 */
[----:B------:R-:W-:-:S02]  /*174a0*/  ULOP3.LUT UR17, UR17, UR21, URZ, 0xc0, !UPT ;  /* 0x0000001511117292 */ /* 0x000fc4000f8ec03f */
[----:B------:R-:W-:Y:S02]  /*174b0*/  UIMAD UR5, UR7, UR24, UR19 ;  /* 0x00000018070572a4 */ /* 0x000fe4000f8e0213 */
[----:B------:R-:W-:Y:S01]  /*174c0*/  UISETP.NE.AND UP0, UPT, UR46, URZ, UPT ;  /* 0x0000003f2e00728c */ /* 0x000fe2000bf05270 */
[----:B------:R-:W-:Y:S01]  /*174d0*/  ULDC UR7, c[0x0][0x610] ;  /* 0x0001840000077ab9 */ /* 0x000fe20000000800 */
[----:B------:R-:W-:Y:S02]  /*174e0*/  UIMAD UR5, UR5, UR20, UR17 ;  /* 0x00000014050572a4 */ /* 0x000fe4000f8e0211 */
[----:B------:R-:W-:-:S04]  /*174f0*/  UIMAD UR8, UR6, UR7, UR8 ;  /* 0x00000007060872a4 */ /* 0x000fc8000f8e0208 */
[----:B------:R-:W-:Y:S02]  /*17500*/  USEL UR6, UR5, UR8, !UP0 ;  /* 0x0000000805067287 */ /* 0x000fe4000c000000 */
[----:B------:R-:W-:-:S04]  /*17510*/  USEL UR8, UR8, UR5, !UP0 ;  /* 0x0000000508087287 */ /* 0x000fc8000c000000 */
[----:B------:R-:W-:Y:S02]  /*17520*/  MOV R3, UR6 ;  /* 0x0000000600037c02 */ /* 0x000fe40008000f00 */
[----:B------:R-:W-:-:S07]  /*17530*/  IMAD.U32 R2, RZ, RZ, UR8 ;  /* 0x00000008ff027e24 */ /* 0x000fce000f8e00ff */
.L_x_553:
[----:B------:R-:W-:-:S08]  /*17540*/  NOP ;  /* 0x0000000000007918 */ /* 0x000fd00000000000 */
[----:B0-----:R-:W0:-:S00]  /*17550*/  USETMAXREG.DEALLOC.CTAPOOL 0x18 ;  /* 0x00000018000079c8 */ /* 0x001e0000080e0500 */
[----:B------:R-:W-:-:S13]  /*17560*/  ISETP.NE.AND P0, PT, RZ, UR9, PT ;  /* 0x00000009ff007c0c */ /* 0x000fda000bf05270 */
[----:B------:R-:W-:Y:S05]  /*17570*/  @P0 EXIT ;  /* 0x000000000000094d */ /* 0x000fea0003800000 */
[----:B0-----:R-:W-:Y:S01]  /*17580*/  LOP3.LUT P0, RZ, R0, 0xff, RZ, 0xc0, !PT ;  /* 0x000000ff00ff7812 */ /* 0x001fe2000780c0ff */
[----:B------:R-:W-:Y:S01]  /*17590*/  IMAD.MOV.U32 R6, RZ, RZ, RZ ;  /* 0x000000ffff067224 */ /* 0x000fe200078e00ff */
[----:B------:R-:W-:-:S11]  /*175a0*/  MOV R0, 0x1 ;  /* 0x0000000100007802 */ /* 0x000fd60000000f00 */
[----:B------:R-:W-:Y:S05]  /*175b0*/  @!P0 BRA `(.L_x_556) ;  /* 0x0000000c00b08947 */ /* 0x000fea0003800000 */
[----:B------:R-:W0:Y:S01]  /*175c0*/  S2UR UR7, SR_CgaCtaId ;  /* 0x00000000000779c3 */ /* 0x000e220000008800 */
[----:B------:R-:W-:Y:S01]  /*175d0*/  ULDC UR4, c[0x0][0x28c] ;  /* 0x0000a30000047ab9 */ /* 0x000fe20000000800 */
[----:B------:R-:W-:Y:S01]  /*175e0*/  ULDC UR5, c[0x0][0x600] ;  /* 0x0001800000057ab9 */ /* 0x000fe20000000800 */
[----:B------:R-:W-:Y:S01]  /*175f0*/  UIADD3 UR12, UR4, 0x7f, URZ ;  /* 0x0000007f040c7890 */ /* 0x000fe2000fffe03f */
[----:B------:R-:W-:Y:S01]  /*17600*/  BSSY B0, `(.L_x_556) ;  /* 0x00000e7000007945 */ /* 0x000fe20003800000 */
[----:B------:R-:W-:Y:S01]  /*17610*/  ULDC UR9, c[0x0][0x658] ;  /* 0x0001960000097ab9 */ /* 0x000fe20000000800 */
[----:B------:R-:W-:Y:S01]  /*17620*/  UMOV UR11, 0xffffffff ;  /* 0xffffffff000b7882 */ /* 0x000fe20000000000 */
[----:B------:R-:W-:Y:S01]  /*17630*/  UMOV UR15, 0x1 ;  /* 0x00000001000f7882 */ /* 0x000fe20000000000 */
[----:B------:R-:W-:Y:S01]  /*17640*/  USHF.R.S32.HI UR14, URZ, 0x1f, UR12 ;  /* 0x0000001f3f0e7899 */ /* 0x000fe2000801140c */
[----:B------:R-:W-:Y:S01]  /*17650*/  MOV R8, 0x1 ;  /* 0x0000000100087802 */ /* 0x000fe20000000f00 */
[----:B------:R-:W-:Y:S01]  /*17660*/  ULDC UR10, c[0x0][0xc] ;  /* 0x00000300000a7ab9 */ /* 0x000fe20000000800 */
[----:B------:R-:W-:Y:S01]  /*17670*/  UIADD3 UR4, UR5, -0x1, URZ ;  /* 0xffffffff05047890 */ /* 0x000fe2000fffe03f */
[----:B------:R-:W-:Y:S01]  /*17680*/  IMAD.MOV.U32 R0, RZ, RZ, 0x1 ;  /* 0x00000001ff007424 */ /* 0x000fe200078e00ff */
[----:B------:R-:W-:Y:S01]  /*17690*/  USHF.L.U32 UR16, UR11, UR9, URZ ;  /* 0x000000090b107299 */ /* 0x000fe2000800063f */
[----:B------:R-:W-:Y:S01]  /*176a0*/  MOV R6, RZ ;  /* 0x000000ff00067202 */ /* 0x000fe20000000f00 */
[----:B------:R-:W-:Y:S01]  /*176b0*/  USHF.L.U32 UR5, UR15, UR9, URZ ;  /* 0x000000090f057299 */ /* 0x000fe2000800063f */
[----:B------:R-:W-:Y:S01]  /*176c0*/  ULDC UR11, c[0x0][0x10] ;  /* 0x00000400000b7ab9 */ /* 0x000fe20000000800 */
[----:B------:R-:W-:Y:S01]  /*176d0*/  ULEA.HI UR14, UR14, UR12, URZ, 0x7 ;  /* 0x0000000c0e0e7291 */ /* 0x000fe2000f8f383f */
[----:B------:R-:W-:Y:S01]  /*176e0*/  UMOV UR21, 0x5 ;  /* 0x0000000500157882 */ /* 0x000fe20000000000 */
[----:B------:R-:W-:-:S02]  /*176f0*/  ULOP3.LUT UR26, UR40, 0x2, URZ, 0xfc, !UPT ;  /* 0x00000002281a7892 */ /* 0x000fc4000f8efc3f */
[----:B------:R-:W-:Y:S02]  /*17700*/  USHF.R.S32.HI UR18, URZ, 0x7, UR14 ;  /* 0x000000073f127899 */ /* 0x000fe4000801140e */
[----:B0-----:R-:W-:Y:S02]  /*17710*/  ULOP3.LUT UR8, UR7, 0x1, URZ, 0xc0, !UPT ;  /* 0x0000000107087892 */ /* 0x001fe4000f8ec03f */
[----:B------:R-:W-:Y:S02]  /*17720*/  USHF.R.U32.HI UR27, URZ, 0x1, UR7 ;  /* 0x000000013f1b7899 */ /* 0x000fe40008011607 */
[----:B------:R-:W-:Y:S02]  /*17730*/  USHF.L.U32 UR13, UR7, 0x7, URZ ;  /* 0x00000007070d7899 */ /* 0x000fe4000800063f */
[----:B------:R-:W-:Y:S02]  /*17740*/  USHF.L.U32 UR6, UR7, 0xe, URZ ;  /* 0x0000000e07067899 */ /* 0x000fe4000800063f */
[----:B------:R-:W-:-:S02]  /*17750*/  ULOP3.LUT UR7, UR7, 0xfffffffe, URZ, 0xc0, !UPT ;  /* 0xfffffffe07077892 */ /* 0x000fc4000f8ec03f */
[----:B------:R-:W-:Y:S02]  /*17760*/  UISETP.GT.U32.AND UP0, UPT, UR8, 0xffff, UPT ;  /* 0x0000ffff0800788c */ /* 0x000fe4000bf04070 */
[----:B------:R-:W-:Y:S02]  /*17770*/  ULOP3.LUT UR17, UR6, 0x4000, URZ, 0xc0, !UPT ;  /* 0x0000400006117892 */ /* 0x000fe4000f8ec03f */
[----:B------:R-:W-:Y:S02]  /*17780*/  USHF.L.U32 UR19, UR15, UR7, URZ ;  /* 0x000000070f137299 */ /* 0x000fe4000800063f */
[----:B------:R-:W-:Y:S02]  /*17790*/  ULOP3.LUT UR9, UR7, 0x1, URZ, 0xfc, !UPT ;  /* 0x0000000107097892 */ /* 0x000fe4000f8efc3f */
[----:B------:R-:W-:Y:S02]  /*177a0*/  UIMAD.WIDE.U32 UR6, UR10, UR11, URZ ;  /* 0x0000000b0a0672a5 */ /* 0x000fe4000f8e003f */
[----:B------:R-:W-:Y:S01]  /*177b0*/  USEL UR8, UR8, 0xffff, !UP0 ;  /* 0x0000ffff08087887 */ /* 0x000fe2000c000000 */
[----:B------:R-:W-:Y:S01]  /*177c0*/  ULDC UR10, c[0x0][0x14] ;  /* 0x00000500000a7ab9 */ /* 0x000fe20000000800 */
[----:B------:R-:W-:-:S02]  /*177d0*/  USHF.L.U32 UR9, UR15, UR9, URZ ;  /* 0x000000090f097299 */ /* 0x000fc4000800063f */
[----:B------:R-:W-:Y:S02]  /*177e0*/  UIMAD.WIDE.U32 UR24, UR6, UR10, URZ ;  /* 0x0000000a061872a5 */ /* 0x000fe4000f8e003f */
[----:B------:R-:W-:Y:S02]  /*177f0*/  UIMAD UR20, UR7, UR10, URZ ;  /* 0x0000000a071472a4 */ /* 0x000fe4000f8e023f */
[----:B------:R-:W-:Y:S02]  /*17800*/  ULOP3.LUT UR8, UR8, 0xffff, URZ, 0xc0, !UPT ;  /* 0x0000ffff08087892 */ /* 0x000fe4000f8ec03f */
[----:B------:R-:W-:Y:S02]  /*17810*/  ULEA UR28, UR27, 0x100, 0xe ;  /* 0x000001001b1c7891 */ /* 0x000fe4000f8e703f */
[----:B------:R-:W-:Y:S02]  /*17820*/  ULOP3.LUT UR13, UR13, 0x80, URZ, 0xc0, !UPT ;  /* 0x000000800d0d7892 */ /* 0x000fe4000f8ec03f */
[----:B------:R-:W-:-:S02]  /*17830*/  ULOP3.LUT UR16, URZ, UR16, URZ, 0x33, !UPT ;  /* 0x000000103f107292 */ /* 0x000fc4000f8e333f */
[----:B------:R-:W-:Y:S02]  /*17840*/  ULOP3.LUT UR17, UR17, 0x18100, URZ, 0xfc, !UPT ;  /* 0x0001810011117892 */ /* 0x000fe4000f8efc3f */
[----:B------:R-:W-:Y:S02]  /*17850*/  ULOP3.LUT UR19, UR19, UR9, URZ, 0xfc, !UPT ;  /* 0x0000000913137292 */ /* 0x000fe4000f8efc3f */
[----:B------:R-:W-:Y:S02]  /*17860*/  UIADD3 UR20, UR25, UR20, URZ ;  /* 0x0000001419147290 */ /* 0x000fe4000fffe03f */
[----:B------:R-:W-:Y:S02]  /*17870*/  USHF.L.U32 UR21, UR21, UR8, URZ ;  /* 0x0000000815157299 */ /* 0x000fe4000800063f */
[----:B------:R-:W-:Y:S01]  /*17880*/  UIADD3 UR35, UR18, 0x1, URZ ;  /* 0x0000000112237890 */ /* 0x000fe2000fffe03f */
[----:B------:R-:W-:-:S11]  /*17890*/  ULDC.64 UR30, c[0x0][0x198] ;  /* 0x00006600001e7ab9 */ /* 0x000fd60000000a00 */
.L_x_567:
[----:B------:R-:W-:-:S03]  /*178a0*/  UMOV UR6, 0xffffffff ;  /* 0xffffffff00067882 */ /* 0x000fc60000000000 */
[----:B------:R-:W-:Y:S05]  /*178b0*/  BRA.DIV UR6, `(.L_x_557) ;  /* 0x0000000e06b87947 */ /* 0x000fea000b800000 */
[----:B------:R-:W-:-:S13]  /*178c0*/  ELECT P6, URZ, PT ;  /* 0x00000000003f782f */ /* 0x000fda00038c0000 */
.L_x_577:
[----:B------:R-:W0:Y:S01]  /*178d0*/  LDC R4, c[0x0][0x28c] ;  /* 0x0000a300ff047b82 */ /* 0x000e220000000800 */
[----:B------:R-:W-:Y:S01]  /*178e0*/  BSSY B1, `(.L_x_558) ;  /* 0x000003b000017945 */ /* 0x000fe20003800000 */
[----:B0-----:R-:W-:-:S13]  /*178f0*/  ISETP.LT.OR P6, PT, R4, 0x1, !P6 ;  /* 0x000000010400780c */ /* 0x001fda00077c1670 */
[----:B------:R-:W-:Y:S05]  /*17900*/  @P6 BRA `(.L_x_559) ;  /* 0x0000000000e06947 */ /* 0x000fea0003800000 */
[----:B------:R-:W-:Y:S01]  /*17910*/  LEA R4, R2, UR27, 0x1 ;  /* 0x0000001b02047c11 */ /* 0x000fe2000f8e08ff */
[----:B------:R-:W-:Y:S01]  /*17920*/  IMAD.U32 R14, RZ, RZ, UR35 ;  /* 0x00000023ff0e7e24 */ /* 0x000fe2000f8e00ff */
[----:B------:R-:W-:Y:S02]  /*17930*/  LEA R2, R3, UR13, 0x8 ;  /* 0x0000000d03027c11 */ /* 0x000fe4000f8e40ff */
[----:B------:R-:W-:Y:S01]  /*17940*/  MOV R12, RZ ;  /* 0x000000ff000c7202 */ /* 0x000fe20000000f00 */
[----:B------:R-:W-:Y:S01]  /*17950*/  IMAD.SHL.U32 R11, R4, 0x80, RZ ;  /* 0x00000080040b7824 */ /* 0x000fe200078e00ff */
[----:B------:R-:W-:Y:S01]  /*17960*/  MOV R3, R0 ;  /* 0x0000000000037202 */ /* 0x000fe20000000f00 */
[----:B------:R-:W-:-:S07]  /*17970*/  IMAD.MOV.U32 R4, RZ, RZ, R6 ;  /* 0x000000ffff047224 */ /* 0x000fce00078e0006 */
.L_x_562:
[----:B------:R-:W0:Y:S01]  /*17980*/  S2R R10, SR_CgaCtaId ;  /* 0x00000000000a7919 */ /* 0x000e220000008800 */
[----:B------:R-:W-:Y:S01]  /*17990*/  MOV R5, 0x400 ;  /* 0x0000040000057802 */ /* 0x000fe20000000f00 */
[----:B------:R-:W1:Y:S03]  /*179a0*/  S2R R7, SR_TID.X ;  /* 0x0000000000077919 */ /* 0x000e660000002100 */
[----:B0-----:R-:W-:Y:S02]  /*179b0*/  LEA R13, R10, R5, 0x18 ;  /* 0x000000050a0d7211 */ /* 0x001fe400078ec0ff */
[----:B------:R-:W-:Y:S02]  /*179c0*/  SHF.L.U32 R5, R3, 0x1f, RZ ;  /* 0x0000001f03057819 */ /* 0x000fe400000006ff */
[----:B------:R-:W-:Y:S02]  /*179d0*/  LEA R10, R4, R13, 0x3 ;  /* 0x0000000d040a7211 */ /* 0x000fe400078e18ff */
[----:B-1----:R-:W-:-:S02]  /*179e0*/  LOP3.LUT P1, RZ, R7, 0x7f, RZ, 0xc0, !PT ;  /* 0x0000007f07ff7812 */ /* 0x002fc4000782c0ff */
[----:B------:R-:W0:Y:S11]  /*179f0*/  SYNCS.PHASECHK.TRANS64.TRYWAIT P0, [R10+URZ+0x18], R5 ;  /* 0x000018050a0075a7 */ /* 0x000e36000800017f */
[----:B------:R-:W1:Y:S01]  /*17a00*/  @!P1 LDC R7, c[0x0][0x500] ;  /* 0x00014000ff079b82 */ /* 0x000e620000000800 */
[----:B0-----:R-:W-:Y:S05]  /*17a10*/  @!P0 BRA `(.L_x_560) ;  /* 0x0000000c00808947 */ /* 0x001fea0003800000 */
.L_x_578:
[----:B------:R-:W-:Y:S01]  /*17a20*/  UPRMT UR6, UR26, 0x9910, URZ ;  /* 0x000099101a067896 */ /* 0x000fe2000800003f */
[----:B-1----:R1:W-:Y:S03]  /*17a30*/  @!P1 SYNCS.ARRIVE.TRANS64 RZ, [R10+URZ], R7 ;  /* 0x000000070aff99a7 */ /* 0x0023e6000800003f */
[----:B------:R-:W-:-:S06]  /*17a40*/  UISETP.NE.AND UP0, UPT, UR6, 0x2, UPT ;  /* 0x000000020600788c */ /* 0x000fcc000bf05270 */
[----:B------:R-:W-:-:S13]  /*17a50*/  PLOP3.LUT P0, PT, PT, PT, UP0, 0x80, 0x0 ;  /* 0x000000000000781c */ /* 0x000fda0003f0f008 */
[----:B-1----:R-:W-:Y:S05]  /*17a60*/  @P0 BRA `(.L_x_561) ;  /* 0x0000000000040947 */ /* 0x002fea0003800000 */
[----:B------:R-:W-:Y:S01]  /*17a70*/  BPT.TRAP 0x1 ;  /* 0x000000040000795c */ /* 0x000fe20000300000 */
.L_x_561:
[----:B------:R-:W-:Y:S01]  /*17a80*/  R2UR UR11, R4 ;  /* 0x00000000040b72ca */ /* 0x000fe200000e0000 */
[----:B------:R-:W-:Y:S01]  /*17a90*/  UIADD3 UR6, UP0, UR30, 0xf0, URZ ;  /* 0x000000f01e067890 */ /* 0x000fe2000ff1e03f */
[----:B------:R-:W-:Y:S01]  /*17aa0*/  R2UR UR23, R13 ;  /* 0x000000000d1772ca */ /* 0x000fe200000e0000 */
[----:B------:R-:W-:Y:S01]  /*17ab0*/  UIADD3 UR32, UP1, UR30, 0x1f0, URZ ;  /* 0x000001f01e207890 */ /* 0x000fe2000ff3e03f */
[----:B------:R-:W-:Y:S01]  /*17ac0*/  R2UR UR29, R11 ;  /* 0x000000000b1d72ca */ /* 0x000fe200000e0000 */
[----:B------:R-:W-:Y:S01]  /*17ad0*/  UPRMT UR22, URZ, 0x5410, UR21 ;  /* 0x000054103f167896 */ /* 0x000fe20008000015 */
[----:B------:R-:W-:Y:S01]  /*17ae0*/  R2UR UR9, R10 ;  /* 0x000000000a0972ca */ /* 0x000fe200000e0000 */
[----:B------:R-:W-:Y:S01]  /*17af0*/  VIADD R4, R4, 0x1 ;  /* 0x0000000104047836 */ /* 0x000fe20000000000 */
[----:B------:R-:W-:Y:S01]  /*17b00*/  R2UR UR10, R12 ;  /* 0x000000000c0a72ca */ /* 0x000fe200000e0000 */
[----:B------:R-:W-:Y:S01]  /*17b10*/  UPRMT UR36, URZ, 0x5410, UR19 ;  /* 0x000054103f247896 */ /* 0x000fe20008000013 */
[----:B------:R-:W-:Y:S01]  /*17b20*/  R2UR UR12, R9 ;  /* 0x00000000090c72ca */ /* 0x000fe200000e0000 */
[----:B------:R-:W-:Y:S01]  /*17b30*/  UIADD3.X UR33, URZ, UR31, URZ, UP1, !UPT ;  /* 0x0000001f3f217290 */ /* 0x000fe20008ffe43f */
[----:B------:R-:W-:Y:S01]  /*17b40*/  IADD3 R14, R14, -0x1, RZ ;  /* 0xffffffff0e0e7810 */ /* 0x000fe20007ffe0ff */
[----:B------:R-:W-:Y:S01]  /*17b50*/  ULEA UR7, UR11, UR28, 0xf ;  /* 0x0000001c0b077291 */ /* 0x000fe2000f8e783f */
[----:B------:R-:W-:Y:S01]  /*17b60*/  R2UR UR34, R2 ;  /* 0x00000000022272ca */ /* 0x000fe200000e0000 */
[----:B------:R-:W-:Y:S01]  /*17b70*/  ULEA UR11, UR11, UR17, 0xf ;  /* 0x000000110b0b7291 */ /* 0x000fe2000f8e783f */
[----:B------:R-:W-:Y:S01]  /*17b80*/  ISETP.GT.AND P1, PT, R14, 0x1, PT ;  /* 0x000000010e00780c */ /* 0x000fe20003f24270 */
[----:B------:R-:W-:Y:S01]  /*17b90*/  UIADD3 UR8, UR23, UR7, URZ ;  /* 0x0000000717087290 */ /* 0x000fe2000fffe03f */
[----:B------:R-:W-:Y:S01]  /*17ba0*/  ISETP.NE.AND P0, PT, R4, 0x3, PT ;  /* 0x000000030400780c */ /* 0x000fe20003f05270 */
[----:B------:R-:W-:Y:S01]  /*17bb0*/  UIADD3.X UR7, URZ, UR31, URZ, UP0, !UPT ;  /* 0x0000001f3f077290 */ /* 0x000fe200087fe43f */
[----:B------:R-:W-:Y:S01]  /*17bc0*/  VIADD R12, R12, 0x80 ;  /* 0x000000800c0c7836 */ /* 0x000fe20000000000 */
[----:B------:R-:W-:Y:S01]  /*17bd0*/  UIADD3 UR23, UR23, UR11, URZ ;  /* 0x0000000b17177290 */ /* 0x000fe2000fffe03f */
[----:B0-----:R-:W-:Y:S01]  /*17be0*/  SEL R10, RZ, 0x1, P0 ;  /* 0x00000001ff0a7807 */ /* 0x001fe20000000000 */
[----:B------:R-:W-:Y:S01]  /*17bf0*/  UMOV UR14, 0x0 ;  /* 0x00000000000e7882 */ /* 0x000fe20000000000 */
[----:B------:R-:W-:Y:S01]  /*17c00*/  UMOV UR15, 0x10000000 ;  /* 0x10000000000f7882 */ /* 0x000fe20000000000 */
[----:B------:R-:W-:Y:S01]  /*17c10*/  UMOV UR11, UR29 ;  /* 0x0000001d000b7c82 */ /* 0x000fe20008000000 */
[----:B------:R-:W-:-:S02]  /*17c20*/  LOP3.LUT R3, R3, R10, RZ, 0x3c, !PT ;  /* 0x0000000a03037212 */ /* 0x000fc400078e3cff */
[----:B------:R0:W-:Y:S01]  /*17c30*/  UTMALDG.3D.MULTICAST [UR8], [UR6], UR22, desc[UR14] ;  /* 0x00000e08060073b4 */ /* 0x0001e20008011816 */
[----:B------:R-:W-:Y:S01]  /*17c40*/  SEL R4, R4, RZ, P0 ;  /* 0x000000ff04047207 */ /* 0x000fe20000000000 */
[----:B0-----:R-:W-:Y:S01]  /*17c50*/  UMOV UR8, UR23 ;  /* 0x0000001700087c82 */ /* 0x001fe20008000000 */
[----:B------:R-:W-:Y:S02]  /*17c60*/  UMOV UR11, UR34 ;  /* 0x00000022000b7c82 */ /* 0x000fe40008000000 */
[----:B------:R0:W-:Y:S02]  /*17c70*/  UTMALDG.3D.MULTICAST [UR8], [UR32], UR36, desc[UR14] ;  /* 0x00000e08200073b4 */ /* 0x0001e40008011824 */
[----:B0-----:R-:W-:Y:S05]  /*17c80*/  @P1 BRA `(.L_x_562) ;  /* 0xfffffffc003c1947 */ /* 0x001fea000383ffff */
.L_x_559:
[----:B------:R-:W-:Y:S05]  /*17c90*/  BSYNC B1 ;  /* 0x0000000000017941 */ /* 0x000fea0003800000 */
.L_x_558:
[----:B------:R-:W2:Y:S01]  /*17ca0*/  LDL.LU R15, [R1+0x200] ;  /* 0x00020000010f7983 */ /* 0x000ea20000300800 */
[----:B------:R-:W-:Y:S01]  /*17cb0*/  LOP3.LUT P0, RZ, R8, 0xff, RZ, 0xc0, !PT ;  /* 0x000000ff08ff7812 */ /* 0x000fe2000780c0ff */
[----:B------:R-:W-:Y:S02]  /*17cc0*/  ULDC.64 UR6, c[0x0][0x650] ;  /* 0x0001940000067ab9 */ /* 0x000fe40000000a00 */
[----:B------:R-:W3:Y:S01]  /*17cd0*/  LDL.LU R13, [R1+0x204] ;  /* 0x00020400010d7983 */ /* 0x000ee20000300800 */
[----:B------:R-:W-:Y:S01]  /*17ce0*/  IADD3 R6, R6, UR18, RZ ;  /* 0x0000001206067c10 */ /* 0x000fe2000fffe0ff */
[----:B------:R-:W-:Y:S01]  /*17cf0*/  UISETP.GE.U32.AND UP0, UPT, UR18, 0x3, UPT ;  /* 0x000000031200788c */ /* 0x000fe2000bf06070 */
[----:B------:R-:W-:Y:S01]  /*17d00*/  BSSY B1, `(.L_x_563) ;  /* 0x0000074000017945 */ /* 0x000fe20003800000 */
[----:B------:R-:W-:Y:S02]  /*17d10*/  MOV R9, 0xffffffff ;  /* 0xffffffff00097802 */ /* 0x000fe40000000f00 */
[----:B------:R-:W-:-:S02]  /*17d20*/  PRMT R4, RZ, 0x7610, R4 ;  /* 0x00007610ff047816 */ /* 0x000fc40000000004 */
[----:B------:R-:W-:Y:S02]  /*17d30*/  PLOP3.LUT P1, PT, PT, PT, UP0, 0x80, 0x0 ;  /* 0x000000000000781c */ /* 0x000fe40003f2f008 */
[----:B------:R-:W0:Y:S01]  /*17d40*/  @P0 S2R R3, SR_CgaCtaId ;  /* 0x0000000000030919 */ /* 0x000e220000008800 */
[----:B------:R-:W-:Y:S02]  /*17d50*/  @P0 MOV R2, 0x400 ;  /* 0x0000040000020802 */ /* 0x000fe40000000f00 */
[----:B------:R-:W-:Y:S02]  /*17d60*/  PRMT R8, RZ, 0x7610, R8 ;  /* 0x00007610ff087816 */ /* 0x000fe40000000008 */
[----:B0-----:R-:W-:-:S04]  /*17d70*/  @P0 LEA R2, R3, R2, 0x18 ;  /* 0x0000000203020211 */ /* 0x001fc800078ec0ff */
[----:B------:R0:W-:Y:S01]  /*17d80*/  @P0 SYNCS.ARRIVE.TRANS64.A1T0 RZ, [R2+URZ+0x48], RZ ;  /* 0x000048ff02ff09a7 */ /* 0x0001e2000810003f */
[----:B------:R-:W-:Y:S01]  /*17d90*/  ISETP.GT.U32.AND P0, PT, R6, 0x2, PT ;  /* 0x000000020600780c */ /* 0x000fe20003f04070 */
[----:B0-----:R-:W-:-:S05]  /*17da0*/  IMAD.U32 R2, RZ, RZ, UR18 ;  /* 0x00000012ff027e24 */ /* 0x001fca000f8e00ff */
[----:B------:R-:W-:Y:S01]  /*17db0*/  ISETP.LT.U32.AND P0, PT, R2, 0x3, P0 ;  /* 0x000000030200780c */ /* 0x000fe20000701070 */
[----:B------:R-:W-:Y:S01]  /*17dc0*/  IMAD.WIDE.U32 R2, R6, -0x55555555, RZ ;  /* 0xaaaaaaab06027825 */ /* 0x000fe200078e00ff */
[----:B------:R-:W-:-:S04]  /*17dd0*/  MOV R2, 0xffffffff ;  /* 0xffffffff00027802 */ /* 0x000fc80000000f00 */
[----:B------:R-:W-:Y:S02]  /*17de0*/  SHF.R.U32.HI R5, RZ, 0x1, R3 ;  /* 0x00000001ff057819 */ /* 0x000fe40000011603 */
[----:B------:R-:W-:-:S03]  /*17df0*/  SEL R3, RZ, 0x1, !P0 ;  /* 0x00000001ff037807 */ /* 0x000fc60004000000 */
[----:B------:R-:W-:Y:S01]  /*17e00*/  IMAD R6, R5, -0x3, R6 ;  /* 0xfffffffd05067824 */ /* 0x000fe200078e0206 */
[----:B------:R-:W-:Y:S01]  /*17e10*/  LOP3.LUT R0, R0, R3, RZ, 0x3c, !PT ;  /* 0x0000000300007212 */ /* 0x000fe200078e3cff */
[----:B------:R-:W-:-:S03]  /*17e20*/  IMAD.MOV.U32 R3, RZ, RZ, -0x1 ;  /* 0xffffffffff037424 */ /* 0x000fc600078e00ff */
[----:B------:R-:W-:Y:S02]  /*17e30*/  @P1 LOP3.LUT R0, R0, 0x1, R5, 0x78, !PT ;  /* 0x0000000100001812 */ /* 0x000fe400078e7805 */
[----:B---3--:R-:W-:-:S04]  /*17e40*/  IADD3 R13, P0, R13, UR24, RZ ;  /* 0x000000180d0d7c10 */ /* 0x008fc8000ff1e0ff */
[----:B--2---:R-:W-:Y:S01]  /*17e50*/  IADD3.X R15, R15, UR20, RZ, P0, !PT ;  /* 0x000000140f0f7c10 */ /* 0x004fe200087fe4ff */
[----:B------:R0:W-:Y:S01]  /*17e60*/  STL [R1+0x204], R13 ;  /* 0x0002040d01007387 */ /* 0x0001e20000100800 */
[----:B------:R-:W-:-:S03]  /*17e70*/  ISETP.GE.U32.AND P0, PT, R13, UR6, PT ;  /* 0x000000060d007c0c */ /* 0x000fc6000bf06070 */
[----:B------:R0:W-:Y:S01]  /*17e80*/  STL [R1+0x200], R15 ;  /* 0x0002000f01007387 */ /* 0x0001e20000100800 */
[----:B------:R-:W-:-:S13]  /*17e90*/  ISETP.GE.U32.AND.EX P0, PT, R15, UR7, PT, P0 ;  /* 0x000000070f007c0c */ /* 0x000fda000bf06100 */
[----:B0-----:R-:W-:Y:S05]  /*17ea0*/  @P0 BRA `(.L_x_564) ;  /* 0x0000000400640947 */ /* 0x001fea0003800000 */
[----:B------:R-:W0:Y:S01]  /*17eb0*/  S2R R7, SR_CTAID.X ;  /* 0x0000000000077919 */ /* 0x000e220000002500 */
[----:B------:R-:W-:Y:S01]  /*17ec0*/  ULDC UR6, c[0x0][0x150] ;  /* 0x0000540000067ab9 */ /* 0x000fe20000000800 */
[----:B------:R-:W1:Y:S01]  /*17ed0*/  LDC R4, c[0x0][0x144] ;  /* 0x00005100ff047b82 */ /* 0x000e620000000800 */
[----:B------:R-:W-:Y:S01]  /*17ee0*/  UISETP.NE.AND UP0, UPT, UR46, URZ, UPT ;  /* 0x0000003f2e00728c */ /* 0x000fe2000bf05270 */
[----:B------:R-:W2:Y:S01]  /*17ef0*/  S2R R5, SR_CTAID.Y ;  /* 0x0000000000057919 */ /* 0x000ea20000002600 */
[----:B------:R-:W-:-:S04]  /*17f00*/  ULDC UR9, c[0x0][0x630] ;  /* 0x00018c0000097ab9 */ /* 0x000fc80000000800 */
[----:B------:R-:W-:Y:S01]  /*17f10*/  PLOP3.LUT P0, PT, PT, PT, UP0, 0x80, 0x0 ;  /* 0x000000000000781c */ /* 0x000fe20003f0f008 */
[----:B------:R-:W3:Y:S01]  /*17f20*/  LDC R10, c[0x0][0x148] ;  /* 0x00005200ff0a7b82 */ /* 0x000ee20000000800 */
[----:B0-----:R-:W-:Y:S02]  /*17f30*/  I2FP.F32.U32 R2, R7 ;  /* 0x0000000700027245 */ /* 0x001fe40000201000 */
[----:B--2---:R-:W-:-:S03]  /*17f40*/  I2FP.F32.U32 R3, R5 ;  /* 0x0000000500037245 */ /* 0x004fc60000201000 */
[----:B------:R-:W-:Y:S01]  /*17f50*/  FMUL R2, R2, UR6 ;  /* 0x0000000602027c20 */ /* 0x000fe20008400000 */
[----:B------:R-:W-:Y:S02]  /*17f60*/  ULDC UR6, c[0x0][0x154] ;  /* 0x0000550000067ab9 */ /* 0x000fe40000000800 */
[----:B------:R-:W-:Y:S01]  /*17f70*/  FMUL R9, R3, UR6 ;  /* 0x0000000603097c20 */ /* 0x000fe20008400000 */
[----:B------:R-:W-:Y:S02]  /*17f80*/  ULDC.64 UR6, c[0x0][0x628] ;  /* 0x00018a0000067ab9 */ /* 0x000fe40000000a00 */
[----:B------:R-:W0:Y:S08]  /*17f90*/  F2I.U32.TRUNC.NTZ R2, R2 ;  /* 0x0000000200027305 */ /* 0x000e30000020f000 */
[----:B------:R-:W2:Y:S01]  /*17fa0*/  F2I.U32.TRUNC.NTZ R9, R9 ;  /* 0x0000000900097305 */ /* 0x000ea2000020f000 */
[----:B0-----:R-:W-:-:S02]  /*17fb0*/  IMAD.MOV R3, RZ, RZ, -R2 ;  /* 0x000000ffff037224 */ /* 0x001fc400078e0a02 */
[----:B------:R-:W-:Y:S02]  /*17fc0*/  IMAD.MOV.U32 R2, RZ, RZ, R13 ;  /* 0x000000ffff027224 */ /* 0x000fe400078e000d */
[----:B-1----:R-:W-:Y:S01]  /*17fd0*/  IMAD R7, R4, R3, R7 ;  /* 0x0000000304077224 */ /* 0x002fe200078e0207 */
[----:B--2---:R-:W-:-:S05]  /*17fe0*/  IADD3 R3, -R9, RZ, RZ ;  /* 0x000000ff09037210 */ /* 0x004fca0007ffe1ff */
[----:B---3--:R-:W-:Y:S01]  /*17ff0*/  @P0 IMAD R7, R10, R3, R5 ;  /* 0x000000030a070224 */ /* 0x008fe200078e0205 */
[----:B------:R-:W-:Y:S02]  /*18000*/  ISETP.NE.U32.AND P0, PT, RZ, UR6, PT ;  /* 0x00000006ff007c0c */ /* 0x000fe4000bf05070 */
[----:B------:R-:W-:Y:S02]  /*18010*/  MOV R3, R15 ;  /* 0x0000000f00037202 */ /* 0x000fe40000000f00 */
[----:B------:R-:W-:-:S13]  /*18020*/  ISETP.NE.AND.EX P0, PT, RZ, UR7, PT, P0 ;  /* 0x00000007ff007c0c */ /* 0x000fda000bf05300 */
[----:B------:R-:W-:Y:S05]  /*18030*/  @!P0 BRA `(.L_x_565) ;  /* 0x0000000000288947 */ /* 0x000fea0003800000 */
[----:B------:R-:W-:Y:S02]  /*18040*/  ULDC UR8, c[0x0][0x634] ;  /* 0x00018d0000087ab9 */ /* 0x000fe40000000800 */
[----:B------:R-:W-:-:S05]  /*18050*/  IADD3 R3, P0, R13, UR8, RZ ;  /* 0x000000080d037c10 */ /* 0x000fca000ff1e0ff */
[----:B------:R-:W-:-:S04]  /*18060*/  IMAD.X R9, RZ, RZ, R15, P0 ;  /* 0x000000ffff097224 */ /* 0x000fc800000e060f */
[----:B------:R-:W-:-:S04]  /*18070*/  IMAD.WIDE.U32 R4, R9, UR6, RZ ;  /* 0x0000000609047c25 */ /* 0x000fc8000f8e00ff */
[----:B------:R-:W-:-:S04]  /*18080*/  IMAD.WIDE.U32 R4, P0, R3, UR7, R4 ;  /* 0x0000000703047c25 */ /* 0x000fc8000f800004 */
[----:B------:R-:W-:-:S04]  /*18090*/  IMAD.WIDE.U32 R2, R3, UR6, RZ ;  /* 0x0000000603027c25 */ /* 0x000fc8000f8e00ff */
[----:B------:R-:W-:Y:S01]  /*180a0*/  IMAD.MOV.U32 R2, RZ, RZ, R5 ;  /* 0x000000ffff027224 */ /* 0x000fe200078e0005 */
[----:B------:R-:W-:Y:S02]  /*180b0*/  IADD3 RZ, P1, R3, R4, RZ ;  /* 0x0000000403ff7210 */ /* 0x000fe40007f3e0ff */
[----:B------:R-:W-:-:S03]  /*180c0*/  IADD3.X R3, RZ, RZ, RZ, P0, !PT ;  /* 0x000000ffff037210 */ /* 0x000fc600007fe4ff */
[----:B------:R-:W-:-:S08]  /*180d0*/  IMAD.WIDE.U32.X R2, R9, UR7, R2, P1 ;  /* 0x0000000709027c25 */ /* 0x000fd000088e0402 */
.L_x_565:
[--C-:B------:R-:W-:Y:S01]  /*180e0*/  SHF.R.U64 R9, R2, UR9, R3.reuse ;  /* 0x0000000902097c19 */ /* 0x100fe20008001203 */
[----:B------:R-:W-:Y:S01]  /*180f0*/  ULDC.64 UR6, c[0x0][0x620] ;  /* 0x0001880000067ab9 */ /* 0x000fe20000000a00 */
[----:B------:R-:W-:Y:S01]  /*18100*/  SHF.R.U32.HI R2, RZ, UR9, R3 ;  /* 0x00000009ff027c19 */ /* 0x000fe20008011603 */
[----:B------:R-:W-:Y:S01]  /*18110*/  ULDC.64 UR8, c[0x0][0x640] ;  /* 0x0001900000087ab9 */ /* 0x000fe20000000a00 */
[----:B------:R-:W-:Y:S02]  /*18120*/  IADD3 R11, P0, RZ, -R9, RZ ;  /* 0x80000009ff0b7210 */ /* 0x000fe40007f1e0ff */
[----:B------:R-:W-:Y:S02]  /*18130*/  MOV R3, R15 ;  /* 0x0000000f00037202 */ /* 0x000fe40000000f00 */
[----:B------:R-:W-:Y:S02]  /*18140*/  IADD3.X R2, RZ, ~R2, RZ, P0, !PT ;  /* 0x80000002ff027210 */ /* 0x000fe400007fe4ff */
[----:B------:R-:W-:-:S03]  /*18150*/  ISETP.NE.U32.AND P0, PT, RZ, UR8, PT ;  /* 0x00000008ff007c0c */ /* 0x000fc6000bf05070 */
[----:B------:R-:W-:Y:S01]  /*18160*/  IMAD R2, R2, UR6, RZ ;  /* 0x0000000602027c24 */ /* 0x000fe2000f8e02ff */
[----:B------:R-:W-:-:S03]  /*18170*/  ISETP.NE.AND.EX P0, PT, RZ, UR9, PT, P0 ;  /* 0x00000009ff007c0c */ /* 0x000fc6000bf05300 */
[----:B------:R-:W-:Y:S02]  /*18180*/  IMAD R5, R11, UR7, R2 ;  /* 0x000000070b057c24 */ /* 0x000fe4000f8e0202 */
[----:B------:R-:W-:-:S04]  /*18190*/  IMAD.MOV.U32 R2, RZ, RZ, R13 ;  /* 0x000000ffff027224 */ /* 0x000fc800078e000d */
[----:B------:R-:W-:Y:S01]  /*181a0*/  IMAD.WIDE.U32 R2, R11, UR6, R2 ;  /* 0x000000060b027c25 */ /* 0x000fe2000f8e0002 */
[----:B------:R-:W-:-:S03]  /*181b0*/  ULDC UR6, c[0x0][0x618] ;  /* 0x0001860000067ab9 */ /* 0x000fc60000000800 */
[----:B------:R-:W-:-:S05]  /*181c0*/  IMAD.IADD R3, R3, 0x1, R5 ;  /* 0x0000000103037824 */ /* 0x000fca00078e0205 */
[--C-:B------:R-:W-:Y:S02]  /*181d0*/  SHF.R.U64 R10, R2, UR6, R3.reuse ;  /* 0x00000006020a7c19 */ /* 0x100fe40008001203 */
[----:B------:R-:W-:Y:S01]  /*181e0*/  SHF.R.U32.HI R3, RZ, UR6, R3 ;  /* 0x00000006ff037c19 */ /* 0x000fe20008011603 */
[----:B------:R-:W-:-:S03]  /*181f0*/  ULDC UR6, c[0x0][0x608] ;  /* 0x0001820000067ab9 */ /* 0x000fc60000000800 */
[--C-:B------:R-:W-:Y:S02]  /*18200*/  SHF.R.U64 R12, R10, UR6, R3.reuse ;  /* 0x000000060a0c7c19 */ /* 0x100fe40008001203 */
[----:B------:R-:W-:Y:S01]  /*18210*/  SHF.R.U32.HI R3, RZ, UR6, R3 ;  /* 0x00000006ff037c19 */ /* 0x000fe20008011603 */
[----:B------:R-:W-:-:S03]  /*18220*/  ULDC UR6, c[0x0][0x658] ;  /* 0x0001960000067ab9 */ /* 0x000fc60000000800 */
[--C-:B------:R-:W-:Y:S02]  /*18230*/  SHF.R.U32.HI R13, RZ, UR6, R3.reuse ;  /* 0x00000006ff0d7c19 */ /* 0x100fe40008011603 */
[----:B------:R-:W-:-:S03]  /*18240*/  SHF.R.U64 R11, R12, UR6, R3 ;  /* 0x000000060c0b7c19 */ /* 0x000fc60008001203 */
[----:B------:R-:W-:Y:S01]  /*18250*/  IMAD.MOV.U32 R3, RZ, RZ, R13 ;  /* 0x000000ffff037224 */ /* 0x000fe200078e000d */
[----:B------:R-:W-:Y:S01]  /*18260*/  MOV R2, R11 ;  /* 0x0000000b00027202 */ /* 0x000fe20000000f00 */
[----:B------:R-:W-:Y:S06]  /*18270*/  @!P0 BRA `(.L_x_566) ;  /* 0x0000000000288947 */ /* 0x000fec0003800000 */
[----:B------:R-:W-:Y:S02]  /*18280*/  ULDC UR6, c[0x0][0x64c] ;  /* 0x0001930000067ab9 */ /* 0x000fe40000000800 */
[----:B------:R-:W-:-:S04]  /*18290*/  IADD3 R3, P0, R11, UR6, RZ ;  /* 0x000000060b037c10 */ /* 0x000fc8000ff1e0ff */
[----:B------:R-:W-:-:S05]  /*182a0*/  IADD3.X R13, RZ, R13, RZ, P0, !PT ;  /* 0x0000000dff0d7210 */ /* 0x000fca00007fe4ff */
[----:B------:R-:W-:-:S04]  /*182b0*/  IMAD.WIDE.U32 R4, R13, UR8, RZ ;  /* 0x000000080d047c25 */ /* 0x000fc8000f8e00ff */
[----:B------:R-:W-:-:S04]  /*182c0*/  IMAD.WIDE.U32 R4, P0, R3, UR9, R4 ;  /* 0x0000000903047c25 */ /* 0x000fc8000f800004 */
[----:B------:R-:W-:Y:S01]  /*182d0*/  IMAD.WIDE.U32 R2, R3, UR8, RZ ;  /* 0x0000000803027c25 */ /* 0x000fe2000f8e00ff */
[----:B------:R-:W-:-:S04]  /*182e0*/  MOV R2, R5 ;  /* 0x0000000500027202 */ /* 0x000fc80000000f00 */
[----:B------:R-:W-:Y:S01]  /*182f0*/  IADD3 RZ, P1, R3, R4, RZ ;  /* 0x0000000403ff7210 */ /* 0x000fe20007f3e0ff */
[----:B------:R-:W-:-:S04]  /*18300*/  IMAD.X R3, RZ, RZ, RZ, P0 ;  /* 0x000000ffff037224 */ /* 0x000fc800000e06ff */
[----:B------:R-:W-:-:S08]  /*18310*/  IMAD.WIDE.U32.X R2, R13, UR9, R2, P1 ;  /* 0x000000090d027c25 */ /* 0x000fd000088e0402 */
.L_x_566:
[----:B------:R-:W-:Y:S01]  /*18320*/  ULDC UR6, c[0x0][0x648] ;  /* 0x0001920000067ab9 */ /* 0x000fe20000000800 */
[----:B------:R-:W-:Y:S01]  /*18330*/  LOP3.LUT R12, R12, UR16, RZ, 0xc0, !PT ;  /* 0x000000100c0c7c12 */ /* 0x000fe2000f8ec0ff */
[----:B------:R-:W-:Y:S01]  /*18340*/  UISETP.NE.AND UP0, UPT, UR46, URZ, UPT ;  /* 0x0000003f2e00728c */ /* 0x000fe2000bf05270 */
[----:B------:R-:W-:Y:S01]  /*18350*/  SHF.R.U64 R3, R2, UR6, R3 ;  /* 0x0000000602037c19 */ /* 0x000fe20008001203 */
[----:B------:R-:W-:Y:S01]  /*18360*/  ULDC UR6, c[0x0][0x638] ;  /* 0x00018e0000067ab9 */ /* 0x000fe20000000800 */
[----:B------:R-:W-:-:S03]  /*18370*/  MOV R4, 0x1 ;  /* 0x0000000100047802 */ /* 0x000fc60000000f00 */
[----:B------:R-:W-:Y:S01]  /*18380*/  IMAD.MOV R2, RZ, RZ, -R3 ;  /* 0x000000ffff027224 */ /* 0x000fe200078e0a03 */
[----:B------:R-:W-:Y:S01]  /*18390*/  PLOP3.LUT P0, PT, PT, PT, UP0, 0x40, 0x0 ;  /* 0x000000000000781c */ /* 0x000fe20003f0e808 */
[----:B------:R-:W-:Y:S01]  /*183a0*/  IMAD R12, R3, UR5, R12 ;  /* 0x00000005030c7c24 */ /* 0x000fe2000f8e020c */
[----:B------:R-:W-:Y:S01]  /*183b0*/  PLOP3.LUT P1, PT, PT, PT, UP0, 0x40, 0x0 ;  /* 0x000000000000781c */ /* 0x000fe20003f2e808 */
[----:B------:R-:W-:Y:S01]  /*183c0*/  IMAD R11, R2, UR6, R11 ;  /* 0x00000006020b7c24 */ /* 0x000fe2000f8e020b */
[----:B------:R-:W-:Y:S01]  /*183d0*/  ULDC UR6, c[0x0][0x610] ;  /* 0x0001840000067ab9 */ /* 0x000fe20000000800 */
[----:B------:R-:W-:Y:S01]  /*183e0*/  LOP3.LUT R2, R10, UR4, RZ, 0xc0, !PT ;  /* 0x000000040a027c12 */ /* 0x000fe2000f8ec0ff */
[----:B------:R-:W-:Y:S01]  /*183f0*/  IMAD R7, R12, UR6, R7 ;  /* 0x000000060c077c24 */ /* 0x000fe2000f8e0207 */
[----:B------:R-:W-:-:S03]  /*18400*/  ULDC UR6, c[0x0][0x600] ;  /* 0x0001800000067ab9 */ /* 0x000fc60000000800 */
[----:B------:R-:W-:-:S05]  /*18410*/  IMAD R2, R11, UR6, R2 ;  /* 0x000000060b027c24 */ /* 0x000fca000f8e0202 */
[----:B------:R-:W-:Y:S02]  /*18420*/  SEL R3, R2, R7, P0 ;  /* 0x0000000702037207 */ /* 0x000fe40000000000 */
[----:B------:R-:W-:-:S07]  /*18430*/  SEL R2, R7, R2, P1 ;  /* 0x0000000207027207 */ /* 0x000fce0000800000 */
.L_x_564:
[----:B------:R-:W-:Y:S05]  /*18440*/  BSYNC B1 ;  /* 0x0000000000017941 */ /* 0x000fea0003800000 */
.L_x_563:
[----:B------:R-:W-:-:S13]  /*18450*/  LOP3.LUT P0, RZ, R4, 0xff, RZ, 0xc0, !PT ;  /* 0x000000ff04ff7812 */ /* 0x000fda000780c0ff */
[----:B------:R-:W-:Y:S05]  /*18460*/  @P0 BRA `(.L_x_567) ;  /* 0xfffffff4000c0947 */ /* 0x000fea000383ffff */
[----:B------:R-:W-:Y:S05]  /*18470*/  BSYNC B0 ;  /* 0x0000000000007941 */ /* 0x000fea0003800000 */
.L_x_556:
[----:B------:R-:W-:-:S03]  /*18480*/  UMOV UR6, 0xffffffff ;  /* 0xffffffff00067882 */ /* 0x000fc60000000000 */
[----:B------:R-:W-:Y:S05]  /*18490*/  BRA.DIV UR6, `(.L_x_568) ;  /* 0x0000000206f47947 */ /* 0x000fea000b800000 */
[----:B------:R-:W-:-:S13]  /*184a0*/  ELECT P6, URZ, PT ;  /* 0x00000000003f782f */ /* 0x000fda00038c0000 */
.L_x_581:
[----:B------:R-:W-:Y:S04]  /*184b0*/  BSSY B0, `(.L_x_569) ;  /* 0x0000023000007945 */ /* 0x000fe80003800000 */
[----:B------:R-:W-:Y:S05]  /*184c0*/  @!P6 BRA `(.L_x_570) ;  /* 0x000000000084e947 */ /* 0x000fea0003800000 */
[----:B------:R-:W-:-:S04]  /*184d0*/  ULOP3.LUT UR6, UR40, 0x2, URZ, 0xfc, !UPT ;  /* 0x0000000228067892 */ /* 0x000fc8000f8efc3f */
[----:B------:R-:W-:-:S06]  /*184e0*/  UISETP.NE.AND UP0, UPT, UR6, 0x3, UPT ;  /* 0x000000030600788c */ /* 0x000fcc000bf05270 */
[----:B------:R-:W-:-:S13]  /*184f0*/  PLOP3.LUT P0, PT, PT, PT, UP0, 0x80, 0x0 ;  /* 0x000000000000781c */ /* 0x000fda0003f0f008 */
[----:B------:R-:W-:Y:S05]  /*18500*/  @!P0 BRA `(.L_x_571) ;  /* 0x0000000000048947 */ /* 0x000fea0003800000 */
[----:B------:R-:W-:Y:S01]  /*18510*/  BPT.TRAP 0x1 ;  /* 0x000000040000795c */ /* 0x000fe20000300000 */
.L_x_571:
[----:B------:R-:W0:Y:S01]  /*18520*/  S2R R3, SR_CgaCtaId ;  /* 0x0000000000037919 */ /* 0x000e220000008800 */
[----:B------:R-:W-:-:S04]  /*18530*/  MOV R2, 0x400 ;  /* 0x0000040000027802 */ /* 0x000fc80000000f00 */
[----:B0-----:R-:W-:Y:S02]  /*18540*/  LEA R3, R3, R2, 0x18 ;  /* 0x0000000203037211 */ /* 0x001fe400078ec0ff */
[----:B------:R-:W-:-:S03]  /*18550*/  SHF.L.U32 R2, R0, 0x1f, RZ ;  /* 0x0000001f00027819 */ /* 0x000fc600000006ff */
[----:B------:R-:W-:-:S05]  /*18560*/  VIADD R3, R3, 0x18 ;  /* 0x0000001803037836 */ /* 0x000fca0000000000 */
[----:B------:R-:W-:-:S04]  /*18570*/  LEA R5, R6, R3, 0x3 ;  /* 0x0000000306057211 */ /* 0x000fc800078e18ff */
[----:B------:R-:W0:Y:S02]  /*18580*/  SYNCS.PHASECHK.TRANS64.TRYWAIT P0, [R5+URZ], R2 ;  /* 0x00000002050075a7 */ /* 0x000e24000800017f */
[----:B0-----:R-:W-:Y:S05]  /*18590*/  @!P0 BRA `(.L_x_572) ;  /* 0x0000000000d48947 */ /* 0x001fea0003800000 */
.L_x_582:
[----:B------:R-:W-:-:S05]  /*185a0*/  VIADD R6, R6, 0x1 ;  /* 0x0000000106067836 */ /* 0x000fca0000000000 */
[----:B------:R-:W-:-:S04]  /*185b0*/  ISETP.NE.AND P0, PT, R6, 0x3, PT ;  /* 0x000000030600780c */ /* 0x000fc80003f05270 */
[----:B0-----:R-:W-:Y:S02]  /*185c0*/  SEL R5, RZ, 0x1, P0 ;  /* 0x00000001ff057807 */ /* 0x001fe40000000000 */
[----:B------:R-:W-:Y:S02]  /*185d0*/  SEL R6, R6, RZ, P0 ;  /* 0x000000ff06067207 */ /* 0x000fe40000000000 */
[----:B------:R-:W-:Y:S02]  /*185e0*/  LOP3.LUT R5, R0, R5, RZ, 0x3c, !PT ;  /* 0x0000000500057212 */ /* 0x000fe400078e3cff */
[----:B------:R-:W-:Y:S02]  /*185f0*/  LEA R7, R6, R3, 0x3 ;  /* 0x0000000306077211 */ /* 0x000fe400078e18ff */
[----:B------:R-:W-:-:S04]  /*18600*/  SHF.L.U32 R0, R5, 0x1f, RZ ;  /* 0x0000001f05007819 */ /* 0x000fc800000006ff */
[----:B------:R-:W0:Y:S02]  /*18610*/  SYNCS.PHASECHK.TRANS64.TRYWAIT P0, [R7+URZ], R0 ;  /* 0x00000000070075a7 */ /* 0x000e24000800017f */
[----:B0-----:R-:W-:Y:S05]  /*18620*/  @!P0 BRA `(.L_x_573) ;  /* 0x0000000000c48947 */ /* 0x001fea0003800000 */
.L_x_583:
[----:B0-----:R-:W-:-:S05]  /*18630*/  VIADD R0, R6, 0x1 ;  /* 0x0000000106007836 */ /* 0x001fca0000000000 */
[----:B------:R-:W-:-:S04]  /*18640*/  ISETP.NE.AND P0, PT, R0, 0x3, PT ;  /* 0x000000030000780c */ /* 0x000fc80003f05270 */
[----:B------:R-:W-:Y:S02]  /*18650*/  SEL R2, RZ, 0x1, P0 ;  /* 0x00000001ff027807 */ /* 0x000fe40000000000 */
[----:B------:R-:W-:Y:S02]  /*18660*/  SEL R0, R0, RZ, P0 ;  /* 0x000000ff00007207 */ /* 0x000fe40000000000 */
[----:B------:R-:W-:Y:S02]  /*18670*/  LOP3.LUT R2, R5, R2, RZ, 0x3c, !PT ;  /* 0x0000000205027212 */ /* 0x000fe400078e3cff */
[----:B------:R-:W-:Y:S02]  /*18680*/  LEA R3, R0, R3, 0x3 ;  /* 0x0000000300037211 */ /* 0x000fe400078e18ff */
[----:B------:R-:W-:-:S07]  /*18690*/  SHF.L.U32 R0, R2, 0x1f, RZ ;  /* 0x0000001f02007819 */ /* 0x000fce00000006ff */
.L_x_574:
[----:B0-----:R0:W1:Y:S02]  /*186a0*/  SYNCS.PHASECHK.TRANS64.TRYWAIT P0, [R3+URZ], R0 ;  /* 0x00000000030075a7 */ /* 0x001064000800017f */
[----:B-1----:R-:W-:Y:S05]  /*186b0*/  @!P0 NANOSLEEP.SYNCS 0x989680 ;  /* 0x009896800000895d */ /* 0x002fea0003900000 */
[----:B------:R-:W1:Y:S02]  /*186c0*/  @!P0 SYNCS.PHASECHK.TRANS64 P0, [R3+URZ], R0 ;  /* 0x00000000030085a7 */ /* 0x000e64000800007f */
[----:B-1----:R-:W-:Y:S05]  /*186d0*/  @!P0 BRA `(.L_x_574) ;  /* 0xfffffffc00f08947 */ /* 0x002fea000383ffff */
.L_x_570:
[----:B------:R-:W-:Y:S05]  /*186e0*/  BSYNC B0 ;  /* 0x0000000000007941 */ /* 0x000fea0003800000 */
.L_x_569:
[----:B------:R-:W-:Y:S05]  /*186f0*/  EXIT ;  /* 0x000000000000794d */ /* 0x000fea0003800000 */
.L_x_21:
[----:B--2---:R2:W3:Y:S02]  /*18700*/  SYNCS.PHASECHK.TRANS64.TRYWAIT P1, [R3+URZ], R2 ;  /* 0x00000002030075a7 */ /* 0x0044e4000802017f */
[----:B---3--:R-:W-:Y:S05]  /*18710*/  @!P1 NANOSLEEP.SYNCS 0x989680 ;  /* 0x009896800000995d */ /* 0x008fea0003900000 */
[----:B------:R-:W3:Y:S02]  /*18720*/  @!P1 SYNCS.PHASECHK.TRANS64 P1, [R3+URZ], R2 ;  /* 0x00000002030095a7 */ /* 0x000ee4000802007f */
[----:B---3--:R-:W-:Y:S05]  /*18730*/  @!P1 BRA `(.L_x_21) ;  /* 0xfffffffc00f09947 */ /* 0x008fea000383ffff */
[----:B------:R-:W-:Y:S05]  /*18740*/  BRA `(.L_x_20) ;  /* 0xfffffe8c00e87947 */ /* 0x000fea000383ffff */
.L_x_26:
[----:B-1----:R1:W2:Y:S02]  /*18750*/  SYNCS.PHASECHK.TRANS64.TRYWAIT P1, [R2+URZ], R3 ;  /* 0x00000003020075a7 */ /* 0x0022a4000802017f */
[----:B--2---:R-:W-:Y:S05]  /*18760*/  @!P1 NANOSLEEP.SYNCS 0x989680 ;  /* 0x009896800000995d */ /* 0x004fea0003900000 */
[----:B------:R-:W2:Y:S02]  /*18770*/  @!P1 SYNCS.PHASECHK.TRANS64 P1, [R2+URZ], R3 ;  /* 0x00000003020095a7 */ /* 0x000ea4000802007f */
[----:B--2---:R-:W-:Y:S05]  /*18780*/  @!P1 BRA `(.L_x_26) ;  /* 0xfffffffc00f09947 */ /* 0x004fea000383ffff */
[----:B------:R-:W-:Y:S05]  /*18790*/  BRA `(.L_x_25) ;  /* 0xfffffec400787947 */ /* 0x000fea000383ffff */
.L_x_557:
[----:B------:R-:W-:Y:S01]  /*187a0*/  BSSY B1, `(.L_x_575) ;  /* 0x0000006000017945 */ /* 0x000fe20003800000 */
[----:B------:R-:W-:-:S07]  /*187b0*/  IMAD.MOV.U32 R15, RZ, RZ, -0x1 ;  /* 0xffffffffff0f7424 */ /* 0x000fce00078e00ff */
[----:B------:R-:W-:Y:S05]  /*187c0*/  WARPSYNC.COLLECTIVE R15, `(.L_x_576) ;  /* 0x000000000f0c7348 */ /* 0x000fea0003c00000 */
[----:B------:R-:W-:Y:S02]  /*187d0*/  ELECT P6, UR62, PT ;  /* 0x00000000003e782f */ /* 0x000fe400038c0000 */
[----:B------:R-:W-:Y:S01]  /*187e0*/  MOV R14, UR62 ;  /* 0x0000003e000e7c02 */ /* 0x000fe20008000f00 */
[----:B------:R-:W-:Y:S10]  /*187f0*/  ENDCOLLECTIVE ;  /* 0x000000000000791b */ /* 0x000ff40003800000 */
.L_x_576:
[----:B------:R-:W-:Y:S05]  /*18800*/  BSYNC B1 ;  /* 0x0000000000017941 */ /* 0x000fea0003800000 */
.L_x_575:
[----:B------:R-:W-:Y:S05]  /*18810*/  BRA `(.L_x_577) ;  /* 0xfffffff0002c7947 */ /* 0x000fea000383ffff */
.L_x_560:
[----:B0-----:R0:W2:Y:S02]  /*18820*/  SYNCS.PHASECHK.TRANS64.TRYWAIT P0, [R10+URZ+0x18], R5 ;  /* 0x000018050a0075a7 */ /* 0x0010a4000800017f */
[----:B--2---:R-:W-:Y:S05]  /*18830*/  @!P0 NANOSLEEP.SYNCS 0x989680 ;  /* 0x009896800000895d */ /* 0x004fea0003900000 */
[----:B------:R-:W2:Y:S02]  /*18840*/  @!P0 SYNCS.PHASECHK.TRANS64 P0, [R10+URZ+0x18], R5 ;  /* 0x000018050a0085a7 */ /* 0x000ea4000800007f */
[----:B--2---:R-:W-:Y:S05]  /*18850*/  @!P0 BRA `(.L_x_560) ;  /* 0xfffffffc00f08947 */ /* 0x004fea000383ffff */
[----:B------:R-:W-:Y:S05]  /*18860*/  BRA `(.L_x_578) ;  /* 0xfffffff0006c7947 */ /* 0x000fea000383ffff */
.L_x_568:
[----:B------:R-:W-:Y:S01]  /*18870*/  BSSY B0, `(.L_x_579) ;  /* 0x0000006000007945 */ /* 0x000fe20003800000 */
[----:B------:R-:W-:-:S07]  /*18880*/  MOV R15, 0xffffffff ;  /* 0xffffffff000f7802 */ /* 0x000fce0000000f00 */
[----:B------:R-:W-:Y:S05]  /*18890*/  WARPSYNC.COLLECTIVE R15, `(.L_x_580) ;  /* 0x000000000f0c7348 */ /* 0x000fea0003c00000 */
[----:B------:R-:W-:Y:S02]  /*188a0*/  ELECT P6, UR62, PT ;  /* 0x00000000003e782f */ /* 0x000fe400038c0000 */
[----:B------:R-:W-:Y:S01]  /*188b0*/  MOV R14, UR62 ;  /* 0x0000003e000e7c02 */ /* 0x000fe20008000f00 */
[----:B------:R-:W-:Y:S10]  /*188c0*/  ENDCOLLECTIVE ;  /* 0x000000000000791b */ /* 0x000ff40003800000 */
.L_x_580:
[----:B------:R-:W-:Y:S05]  /*188d0*/  BSYNC B0 ;  /* 0x0000000000007941 */ /* 0x000fea0003800000 */
.L_x_579:
[----:B------:R-:W-:Y:S05]  /*188e0*/  BRA `(.L_x_581) ;  /* 0xfffffff800f07947 */ /* 0x000fea000383ffff */
.L_x_572:
[----:B0-----:R0:W1:Y:S02]  /*188f0*/  SYNCS.PHASECHK.TRANS64.TRYWAIT P0, [R5+URZ], R2 ;  /* 0x00000002050075a7 */ /* 0x001064000800017f */
[----:B-1----:R-:W-:Y:S05]  /*18900*/  @!P0 NANOSLEEP.SYNCS 0x989680 ;  /* 0x009896800000895d */ /* 0x002fea0003900000 */
[----:B------:R-:W1:Y:S02]  /*18910*/  @!P0 SYNCS.PHASECHK.TRANS64 P0, [R5+URZ], R2 ;  /* 0x00000002050085a7 */ /* 0x000e64000800007f */
[----:B-1----:R-:W-:Y:S05]  /*18920*/  @!P0 BRA `(.L_x_572) ;  /* 0xfffffffc00f08947 */ /* 0x002fea000383ffff */
[----:B------:R-:W-:Y:S05]  /*18930*/  BRA `(.L_x_582) ;  /* 0xfffffffc00187947 */ /* 0x000fea000383ffff */
.L_x_573:
[----:B0-----:R0:W1:Y:S02]  /*18940*/  SYNCS.PHASECHK.TRANS64.TRYWAIT P0, [R7+URZ], R0 ;  /* 0x00000000070075a7 */ /* 0x001064000800017f */
[----:B-1----:R-:W-:Y:S05]  /*18950*/  @!P0 NANOSLEEP.SYNCS 0x989680 ;  /* 0x009896800000895d */ /* 0x002fea0003900000 */
[----:B------:R-:W1:Y:S02]  /*18960*/  @!P0 SYNCS.PHASECHK.TRANS64 P0, [R7+URZ], R0 ;  /* 0x00000000070085a7 */ /* 0x000e64000800007f */
[----:B-1----:R-:W-:Y:S05]  /*18970*/  @!P0 BRA `(.L_x_573) ;  /* 0xfffffffc00f08947 */ /* 0x002fea000383ffff */
[----:B------:R-:W-:Y:S05]  /*18980*/  BRA `(.L_x_583) ;  /* 0xfffffffc00287947 */ /* 0x000fea000383ffff */
.L_x_584:
[----:B------:R-:W-:-:S00]  /*18990*/  BRA `(.L_x_584) ;  /* 0xfffffffc00fc7947 */ /* 0x000fc0000383ffff */
[----:B------:R-:W-:-:S00]  /*189a0*/  NOP ;  /* 0x0000000000007918 */ /* 0x000fc00000000000 */
        /* <DEDUP_REMOVED lines=13> */
.L_x_585:


//--------------------- .nv.global.init           --------------------------
	.section	.nv.global.init,"aw",@progbits
.nv.global.init:
	.type		$str$22,@object
	.size		$str$22,($str$23 - $str$22)
$str$22:
        /*0000*/ 	.byte	0x6b, 0x5f, 0x74, 0x69, 0x6c, 0x65, 0x5f, 0x63, 0x6f, 0x75, 0x6e, 0x74, 0x20, 0x3e, 0x3d, 0x20
        /*0010*/ 	.byte	0x31, 0x00
	.type		$str$23,@object
	.size		$str$23,(__unnamed_1 - $str$23)
$str$23:
        /*0012*/ 	.byte	0x2f, 0x74, 0x6d, 0x70, 0x2f, 0x63, 0x75, 0x74, 0x6c, 0x61, 0x73, 0x73, 0x5f, 0x73, 0x77, 0x65
        /*0022*/ 	.byte	0x65, 0x70, 0x5f, 0x73, 0x72, 0x63, 0x2f, 0x69, 0x6e, 0x63, 0x6c, 0x75, 0x64, 0x65, 0x2f, 0x63
        /*0032*/ 	.byte	0x75, 0x74, 0x6c, 0x61, 0x73, 0x73, 0x2f, 0x67, 0x65, 0x6d, 0x6d, 0x2f, 0x63, 0x6f, 0x6c, 0x6c
        /*0042*/ 	.byte	0x65, 0x63, 0x74, 0x69, 0x76, 0x65, 0x2f, 0x73, 0x6d, 0x39, 0x30, 0x5f, 0x6d, 0x6d, 0x61, 0x5f
        /*0052*/ 	.byte	0x74, 0x6d, 0x61, 0x5f, 0x67, 0x6d, 0x6d, 0x61, 0x5f, 0x73, 0x73, 0x5f, 0x77, 0x61, 0x72, 0x70
        /*0062*/ 	.byte	0x73, 0x70, 0x65, 0x63, 0x69, 0x61, 0x6c, 0x69, 0x7a, 0x65, 0x64, 0x2e, 0x68, 0x70, 0x70, 0x00
	.type		__unnamed_1,@object
	.size		__unnamed_1,(.L_0 - __unnamed_1)
__unnamed_1:
        /* <DEDUP_REMOVED lines=174> */
        /*0b52*/ 	.byte	0x3a, 0x69, 0x64, 0x65, 0x6e, 0x74, 0x69, 0x74, 0x79, 0x5d, 0x00
.L_0:


//--------------------- .nv.shared._ZN7cutlass13device_kernelINS_4gemm6kernel13GemmUniversalIN4cute5tupleIJiiiiEEENS1_10collective13CollectiveMmaINS1_34MainloopSm90TmaGmmaWarpSpecializedILi3ENS5_IJNS4_1CILi2EEESB_NSA_ILi1EEEEEENS1_35KernelTmaWarpSpecializedCooperativeEEENS5_IJNSA_ILi256EEESG_NSA_ILi128EEEEEEaNS5_IJlSC_lEEEaSJ_NS4_8TiledMMAINS4_8MMA_AtomIJNS4_4SM904GMMA27MMA_64x256x32_S32S8S8_SS_TNEEEENS4_6LayoutINS5_IJSB_SC_SC_EEENS5_IJSC_NSA_ILi0EEESS_EEEEENS5_IJNS4_10UnderscoreESV_SV_EEEEENS4_23SM90_TMA_LOAD_MULTICASTENS4_14ComposedLayoutINS4_7SwizzleILi3ELi4ELi3EEENS4_18smem_ptr_flag_bitsILi8EEENSQ_INS5_IJNSA_ILi8EEESH_EEENS5_IJSH_SC_EEEEEEEvNS4_8identityESY_S18_vS19_EENS_8epilogue10collective6detail29Sm90TmaWarpSpecializedAdapterINS1C_15DefaultEpilogueIaSJ_SJ_NS1B_6thread17LinearCombinationIaLi1EiiLNS1G_9ScaleType4KindE0ELNS_15FloatRoundStyleE2EaEENS1_15EpilogueDefaultEEEEEvvEEEEvNT_6ParamsE --------------------------
	.section	.nv.shared._ZN7cutlass13device_kernelINS_4gemm6kernel13GemmUniversalIN4cute5tupleIJiiiiEEENS1_10collective13CollectiveMmaINS1_34MainloopSm90TmaGmmaWarpSpecializedILi3ENS5_IJNS4_1CILi2EEESB_NSA_ILi1EEEEEENS1_35KernelTmaWarpSpecializedCooperativeEEENS5_IJNSA_ILi256EEESG_NSA_ILi128EEEEEEaNS5_IJlSC_lEEEaSJ_NS4_8TiledMMAINS4_8MMA_AtomIJNS4_4SM904GMMA27MMA_64x256x32_S32S8S8_SS_TNEEEENS4_6LayoutINS5_IJSB_SC_SC_EEENS5_IJSC_NSA_ILi0EEESS_EEEEENS5_IJNS4_10UnderscoreESV_SV_EEEEENS4_23SM90_TMA_LOAD_MULTICASTENS4_14ComposedLayoutINS4_7SwizzleILi3ELi4ELi3EEENS4_18smem_ptr_flag_bitsILi8EEENSQ_INS5_IJNSA_ILi8EEESH_EEENS5_IJSH_SC_EEEEEEEvNS4_8identityESY_S18_vS19_EENS_8epilogue10collective6detail29Sm90TmaWarpSpecializedAdapterINS1C_15DefaultEpilogueIaSJ_SJ_NS1B_6thread17LinearCombinationIaLi1EiiLNS1G_9ScaleType4KindE0ELNS_15FloatRoundStyleE2EaEENS1_15EpilogueDefaultEEEEEvvEEEEvNT_6ParamsE,"aw",@nobits
	.sectionflags	@""
	.align	16
	.zero		1024


//--------------------- .nv.shared.reserved.0     --------------------------
	.section	.nv.shared.reserved.0,"aw",@nobits
	.weak		__nv_reservedSMEM_offset_0_alias
	.size		__nv_reservedSMEM_offset_0_alias, 0, 0
	.other		__nv_reservedSMEM_offset_0_alias,@"STO_CUDA_RESERVED_SHARED STV_DEFAULT"
__nv_reservedSMEM_offset_0_alias:
	.zero		0


//--------------------- .nv.global                --------------------------
	.section	.nv.global,"aw",@nobits
.nv.global:
	.type		_ZN39_INTERNAL_83a18770_4_k_cu_15ea17ef_64194cute1_E,@object
	.size		_ZN39_INTERNAL_83a18770_4_k_cu_15ea17ef_64194cute1_E,(_ZN39_INTERNAL_83a18770_4_k_cu_15ea17ef_64194cuda3std3__45__cpo6cbeginE - _ZN39_INTERNAL_83a18770_4_k_cu_15ea17ef_64194cute1_E)
_ZN39_INTERNAL_83a18770_4_k_cu_15ea17ef_64194cute1_E:
	.zero		1
	.type		_ZN39_INTERNAL_83a18770_4_k_cu_15ea17ef_64194cuda3std3__45__cpo6cbeginE,@object
	.size		_ZN39_INTERNAL_83a18770_4_k_cu_15ea17ef_64194cuda3std3__45__cpo6cbeginE,(_ZN39_INTERNAL_83a18770_4_k_cu_15ea17ef_64194cuda3std3__48in_placeE - _ZN39_INTERNAL_83a18770_4_k_cu_15ea17ef_64194cuda3std3__45__cpo6cbeginE)
_ZN39_INTERNAL_83a18770_4_k_cu_15ea17ef_64194cuda3std3__45__cpo6cbeginE:
	.zero		1
	.type		_ZN39_INTERNAL_83a18770_4_k_cu_15ea17ef_64194cuda3std3__48in_placeE,@object
	.size		_ZN39_INTERNAL_83a18770_4_k_cu_15ea17ef_64194cuda3std3__48in_placeE,(_ZN39_INTERNAL_83a18770_4_k_cu_15ea17ef_64194cuda3std6ranges3__45__cpo9iter_moveE - _ZN39_INTERNAL_83a18770_4_k_cu_15ea17ef_64194cuda3std3__48in_placeE)
_ZN39_INTERNAL_83a18770_4_k_cu_15ea17ef_64194cuda3std3__48in_placeE:
	.zero		1
	.type		_ZN39_INTERNAL_83a18770_4_k_cu_15ea17ef_64194cuda3std6ranges3__45__cpo9iter_moveE,@object
	.size		_ZN39_INTERNAL_83a18770_4_k_cu_15ea17ef_64194cuda3std6ranges3__45__cpo9iter_moveE,(_ZN39_INTERNAL_83a18770_4_k_cu_15ea17ef_64194cuda3std3__45__cpo5beginE - _ZN39_INTERNAL_83a18770_4_k_cu_15ea17ef_64194cuda3std6ranges3__45__cpo9iter_moveE)
_ZN39_INTERNAL_83a18770_4_k_cu_15ea17ef_64194cuda3std6ranges3__45__cpo9iter_moveE:
	.zero		1
	.type		_ZN39_INTERNAL_83a18770_4_k_cu_15ea17ef_64194cuda3std3__45__cpo5beginE,@object
	.size		_ZN39_INTERNAL_83a18770_4_k_cu_15ea17ef_64194cuda3std3__45__cpo5beginE,(_ZN39_INTERNAL_83a18770_4_k_cu_15ea17ef_64194cuda3std3__441_GLOBAL__N__83a18770_4_k_cu_15ea17ef_64196ignoreE - _ZN39_INTERNAL_83a18770_4_k_cu_15ea17ef_64194cuda3std3__45__cpo5beginE)
_ZN39_INTERNAL_83a18770_4_k_cu_15ea17ef_64194cuda3std3__45__cpo5beginE:
	.zero		1
	.type		_ZN39_INTERNAL_83a18770_4_k_cu_15ea17ef_64194cuda3std3__441_GLOBAL__N__83a18770_4_k_cu_15ea17ef_64196ignoreE,@object
	.size		_ZN39_INTERNAL_83a18770_4_k_cu_15ea17ef_64194cuda3std3__441_GLOBAL__N__83a18770_4_k_cu_15ea17ef_64196ignoreE,(_ZN39_INTERNAL_83a18770_4_k_cu_15ea17ef_64194cute7productE - _ZN39_INTERNAL_83a18770_4_k_cu_15ea17ef_64194cuda3std3__441_GLOBAL__N__83a18770_4_k_cu_15ea17ef_64196ignoreE)
_ZN39_INTERNAL_83a18770_4_k_cu_15ea17ef_64194cuda3std3__441_GLOBAL__N__83a18770_4_k_cu_15ea17ef_64196ignoreE:
	.zero		1
	.type		_ZN39_INTERNAL_83a18770_4_k_cu_15ea17ef_64194cute7productE,@object
	.size		_ZN39_INTERNAL_83a18770_4_k_cu_15ea17ef_64194cute7productE,(_ZN39_INTERNAL_83a18770_4_k_cu_15ea17ef_64194cuda3std3__45__cpo3endE - _ZN39_INTERNAL_83a18770_4_k_cu_15ea17ef_64194cute7productE)
_ZN39_INTERNAL_83a18770_4_k_cu_15ea17ef_64194cute7productE:
	.zero		1
	.type		_ZN39_INTERNAL_83a18770_4_k_cu_15ea17ef_64194cuda3std3__45__cpo3endE,@object
	.size		_ZN39_INTERNAL_83a18770_4_k_cu_15ea17ef_64194cuda3std3__45__cpo3endE,(_ZN39_INTERNAL_83a18770_4_k_cu_15ea17ef_64194cuda3std3__419piecewise_constructE - _ZN39_INTERNAL_83a18770_4_k_cu_15ea17ef_64194cuda3std3__45__cpo3endE)
_ZN39_INTERNAL_83a18770_4_k_cu_15ea17ef_64194cuda3std3__45__cpo3endE:
	.zero		1
	.type		_ZN39_INTERNAL_83a18770_4_k_cu_15ea17ef_64194cuda3std3__419piecewise_constructE,@object
	.size		_ZN39_INTERNAL_83a18770_4_k_cu_15ea17ef_64194cuda3std3__419piecewise_constructE,(_ZN39_INTERNAL_83a18770_4_k_cu_15ea17ef_64194cuda3std3__45__cpo4cendE - _ZN39_INTERNAL_83a18770_4_k_cu_15ea17ef_64194cuda3std3__419piecewise_constructE)
_ZN39_INTERNAL_83a18770_4_k_cu_15ea17ef_64194cuda3std3__419piecewise_constructE:
	.zero		1
	.type		_ZN39_INTERNAL_83a18770_4_k_cu_15ea17ef_64194cuda3std3__45__cpo4cendE,@object
	.size		_ZN39_INTERNAL_83a18770_4_k_cu_15ea17ef_64194cuda3std3__45__cpo4cendE,(_ZN39_INTERNAL_83a18770_4_k_cu_15ea17ef_64194cuda3std6ranges3__45__cpo4swapE - _ZN39_INTERNAL_83a18770_4_k_cu_15ea17ef_64194cuda3std3__45__cpo4cendE)
_ZN39_INTERNAL_83a18770_4_k_cu_15ea17ef_64194cuda3std3__45__cpo4cendE:
	.zero		1
	.type		_ZN39_INTERNAL_83a18770_4_k_cu_15ea17ef_64194cuda3std6ranges3__45__cpo4swapE,@object
	.size		_ZN39_INTERNAL_83a18770_4_k_cu_15ea17ef_64194cuda3std6ranges3__45__cpo4swapE,(.L_8 - _ZN39_INTERNAL_83a18770_4_k_cu_15ea17ef_64194cuda3std6ranges3__45__cpo4swapE)
_ZN39_INTERNAL_83a18770_4_k_cu_15ea17ef_64194cuda3std6ranges3__45__cpo4swapE:
	.zero		1
.L_8:


//--------------------- .nv.constant0._ZN7cutlass13device_kernelINS_4gemm6kernel13GemmUniversalIN4cute5tupleIJiiiiEEENS1_10collective13CollectiveMmaINS1_34MainloopSm90TmaGmmaWarpSpecializedILi3ENS5_IJNS4_1CILi2EEESB_NSA_ILi1EEEEEENS1_35KernelTmaWarpSpecializedCooperativeEEENS5_IJNSA_ILi256EEESG_NSA_ILi128EEEEEEaNS5_IJlSC_lEEEaSJ_NS4_8TiledMMAINS4_8MMA_AtomIJNS4_4SM904GMMA27MMA_64x256x32_S32S8S8_SS_TNEEEENS4_6LayoutINS5_IJSB_SC_SC_EEENS5_IJSC_NSA_ILi0EEESS_EEEEENS5_IJNS4_10UnderscoreESV_SV_EEEEENS4_23SM90_TMA_LOAD_MULTICASTENS4_14ComposedLayoutINS4_7SwizzleILi3ELi4ELi3EEENS4_18smem_ptr_flag_bitsILi8EEENSQ_INS5_IJNSA_ILi8EEESH_EEENS5_IJSH_SC_EEEEEEEvNS4_8identityESY_S18_vS19_EENS_8epilogue10collective6detail29Sm90TmaWarpSpecializedAdapterINS1C_15DefaultEpilogueIaSJ_SJ_NS1B_6thread17LinearCombinationIaLi1EiiLNS1G_9ScaleType4KindE0ELNS_15FloatRoundStyleE2EaEENS1_15EpilogueDefaultEEEEEvvEEEEvNT_6ParamsE --------------------------
	.section	.nv.constant0._ZN7cutlass13device_kernelINS_4gemm6kernel13GemmUniversalIN4cute5tupleIJiiiiEEENS1_10collective13CollectiveMmaINS1_34MainloopSm90TmaGmmaWarpSpecializedILi3ENS5_IJNS4_1CILi2EEESB_NSA_ILi1EEEEEENS1_35KernelTmaWarpSpecializedCooperativeEEENS5_IJNSA_ILi256EEESG_NSA_ILi128EEEEEEaNS5_IJlSC_lEEEaSJ_NS4_8TiledMMAINS4_8MMA_AtomIJNS4_4SM904GMMA27MMA_64x256x32_S32S8S8_SS_TNEEEENS4_6LayoutINS5_IJSB_SC_SC_EEENS5_IJSC_NSA_ILi0EEESS_EEEEENS5_IJNS4_10UnderscoreESV_SV_EEEEENS4_23SM90_TMA_LOAD_MULTICASTENS4_14ComposedLayoutINS4_7SwizzleILi3ELi4ELi3EEENS4_18smem_ptr_flag_bitsILi8EEENSQ_INS5_IJNSA_ILi8EEESH_EEENS5_IJSH_SC_EEEEEEEvNS4_8identityESY_S18_vS19_EENS_8epilogue10collective6detail29Sm90TmaWarpSpecializedAdapterINS1C_15DefaultEpilogueIaSJ_SJ_NS1B_6thread17LinearCombinationIaLi1EiiLNS1G_9ScaleType4KindE0ELNS_15FloatRoundStyleE2EaEENS1_15EpilogueDefaultEEEEEvvEEEEvNT_6ParamsE,"a",@progbits
	.sectionflags	@""
	.align	4
.nv.constant0._ZN7cutlass13device_kernelINS_4gemm6kernel13GemmUniversalIN4cute5tupleIJiiiiEEENS1_10collective13CollectiveMmaINS1_34MainloopSm90TmaGmmaWarpSpecializedILi3ENS5_IJNS4_1CILi2EEESB_NSA_ILi1EEEEEENS1_35KernelTmaWarpSpecializedCooperativeEEENS5_IJNSA_ILi256EEESG_NSA_ILi128EEEEEEaNS5_IJlSC_lEEEaSJ_NS4_8TiledMMAINS4_8MMA_AtomIJNS4_4SM904GMMA27MMA_64x256x32_S32S8S8_SS_TNEEEENS4_6LayoutINS5_IJSB_SC_SC_EEENS5_IJSC_NSA_ILi0EEESS_EEEEENS5_IJNS4_10UnderscoreESV_SV_EEEEENS4_23SM90_TMA_LOAD_MULTICASTENS4_14ComposedLayoutINS4_7SwizzleILi3ELi4ELi3EEENS4_18smem_ptr_flag_bitsILi8EEENSQ_INS5_IJNSA_ILi8EEESH_EEENS5_IJSH_SC_EEEEEEEvNS4_8identityESY_S18_vS19_EENS_8epilogue10collective6detail29Sm90TmaWarpSpecializedAdapterINS1C_15DefaultEpilogueIaSJ_SJ_NS1B_6thread17LinearCombinationIaLi1EiiLNS1G_9ScaleType4KindE0ELNS_15FloatRoundStyleE2EaEENS1_15EpilogueDefaultEEEEEvvEEEEvNT_6ParamsE:
	.zero		1664


//--------------------- SYMBOLS --------------------------

	.type		.nv.reservedSmem.offset0,@object
	.size		.nv.reservedSmem.offset0,0x4
	.type		__assertfail,@function
